// auto-generated by cutlass_sweep.gemm — config: {"arch": "sm_100", "cluster_m": 1, "cluster_n": 1, "dtype": "e4m3", "dtype_b": "e4m3", "layout": "nt", "stages": 7, "tile_k": 32, "tile_m": 128, "tile_n": 64}
#include "cutlass/cutlass.h"
#include "cutlass/gemm/collective/collective_builder.hpp"
#include "cutlass/gemm/device/gemm_universal_adapter.h"
#include "cutlass/gemm/kernel/gemm_universal.hpp"
#include "cutlass/epilogue/collective/collective_builder.hpp"

using ElemA = cutlass::float_e4m3_t;
using ElemB = cutlass::float_e4m3_t;
using ElemCD = cutlass::float_e4m3_t;
using Acc  = float;
using TileShape    = cute::Shape<cute::_128, cute::_64, cute::_32>;
using ClusterShape = cute::Shape<cute::_1, cute::_1, cute::_1>;

using CollectiveEpilogue = typename cutlass::epilogue::collective::CollectiveBuilder<
    cutlass::arch::Sm100, cutlass::arch::OpClassTensorOp,
    TileShape, ClusterShape,
    cutlass::epilogue::collective::EpilogueTileAuto,
    Acc, Acc,
    ElemCD, cutlass::layout::RowMajor, 128 / cutlass::sizeof_bits<ElemCD>::value,
    ElemCD, cutlass::layout::RowMajor, 128 / cutlass::sizeof_bits<ElemCD>::value,
    cutlass::epilogue::collective::EpilogueScheduleAuto
  >::CollectiveOp;

using CollectiveMainloop = typename cutlass::gemm::collective::CollectiveBuilder<
    cutlass::arch::Sm100, cutlass::arch::OpClassTensorOp,
    ElemA, cutlass::layout::RowMajor, 128 / cutlass::sizeof_bits<ElemA>::value,
    ElemB, cutlass::layout::ColumnMajor, 128 / cutlass::sizeof_bits<ElemB>::value,
    Acc,
    TileShape, ClusterShape,
    cutlass::gemm::collective::StageCount<7>,
    cutlass::gemm::collective::KernelScheduleAuto
  >::CollectiveOp;

using GemmKernel = cutlass::gemm::kernel::GemmUniversal<
    cute::Shape<int,int,int,int>,
    CollectiveMainloop,
    CollectiveEpilogue
>;
using Gemm = cutlass::gemm::device::GemmUniversalAdapter<GemmKernel>;

// Force the device kernel symbol into the cubin without needing a host main.
auto* _anchor = &cutlass::device_kernel<GemmKernel>;


// ===== COMPILED SASS (sm_100a) =====

	.target	sm_100a

	.elftype	@"ET_EXEC"


//--------------------- .note.nv.tkinfo           --------------------------
	.section	.note.nv.tkinfo,"",@"SHT_NOTE"
	.sectionflags	@"SHF_NOTE_NV_TKINFO"
	.tkinfo
        /*0018*/ 	.word	0x00000002
        /*0030*/ 	.string	""
        /*0030*/ 	.string	"ptxas"
        /*0030*/ 	.string	"Cuda compilation tools, release 13.0, V13.0.88"
        /*0030*/ 	.string	"Build cuda_13.0.r13.0/compiler.36424714_0"
        /*0030*/ 	.string	"-arch sm_100a -m 64 "



//--------------------- .note.nv.cuinfo           --------------------------
	.section	.note.nv.cuinfo,"",@"SHT_NOTE"
	.sectionflags	@"SHF_NOTE_NV_CUINFO"
        /*0018*/ 	.short	0x0002
        /*001a*/ 	.short	0x0064
        /*001c*/ 	.short	0x0082
	.zero		2


//--------------------- .nv.info                  --------------------------
	.section	.nv.info,"",@"SHT_CUDA_INFO"
	.align	4


	//----- nvinfo : EIATTR_REGCOUNT
	.align		4
        /*0000*/ 	.byte	0x04, 0x2f
        /*0002*/ 	.short	(.L_19 - .L_18)
	.align		4
.L_18:
        /*0004*/ 	.word	index@(_ZN7cutlass13device_kernelINS_4gemm6kernel13GemmUniversalIN4cute5tupleIJiiiiEEENS1_10collective13CollectiveMmaINS1_35MainloopSm100TmaUmmaWarpSpecializedILi7ELi2ELi4ENS5_IJNS4_1CILi1EEESB_SB_EEEEENS5_IJNSA_ILi128EEENSA_ILi64EEENSA_ILi32EEEEEENS_12float_e4m3_tENS5_IJlSB_lEEESI_SJ_NS4_8TiledMMAINS4_8MMA_AtomIJNS4_10MMA_TraitsINS4_19SM100_MMA_F8F6F4_SSEJSI_SI_fSE_SF_NS4_17integral_constantINS4_4UMMA5MajorELSQ_0EEESR_NSO_INSP_7ScaleInELSS_0EEEST_EEEEEENS4_6LayoutISC_NS5_IJNSA_ILi0EEESX_SX_EEEEENS5_IJNS4_10UnderscoreES10_S10_EEEEENS4_13SM90_TMA_LOADENS4_14ComposedLayoutINS4_7SwizzleILi1ELi4ELi3EEENS4_18smem_ptr_flag_bitsILi8EEENSW_INS5_IJNSA_ILi8EEESG_EEENS5_IJSG_SB_EEEEEEEvNS4_8identityES13_S1D_vS1E_EENS_8epilogue10collective18CollectiveEpilogueINS1G_23Sm100TmaWarpSpecializedILi1ELi1ELi64ELb0ELb0EEEJSH_NS5_IJNSW_ISE_SB_EENSW_ISF_SB_EEEEESI_SJ_SI_SJ_NS1G_6fusion15FusionCallbacksIS1K_NS1O_17LinearCombinationISI_fSI_fLNS_15FloatRoundStyleE2EEESH_S1N_JEEENS4_5SM1004TMEM4LOAD26SM100_TMEM_LOAD_32dp32b64xES13_NS14_INS15_ILi2ELi4ELi3EEES18_NSW_INS5_IJS19_SF_EEENS5_IJSF_SB_EEEEEEENS4_39AutoVectorizingCopyWithAssumedAlignmentILi128EEENS4_14SM90_TMA_STOREES22_S24_S24_EEEvvEEEEvNT_6ParamsE)
        /*0008*/ 	.word	0x000000c2


	//----- nvinfo : EIATTR_FRAME_SIZE
	.align		4
.L_19:
        /*000c*/ 	.byte	0x04, 0x11
        /*000e*/ 	.short	(.L_21 - .L_20)
	.align		4
.L_20:
        /*0010*/ 	.word	index@($__internal_2_$__cuda_sm10x_tcgen05_guardrail_trap_unallocated_columns_being_dealloced)
        /*0014*/ 	.word	0x00000000


	//----- nvinfo : EIATTR_FRAME_SIZE
	.align		4
.L_21:
        /*0018*/ 	.byte	0x04, 0x11
        /*001a*/ 	.short	(.L_23 - .L_22)
	.align		4
.L_22:
        /*001c*/ 	.word	index@($__internal_1_$__cuda_sm10x_tcgen05_guardrail_trap_phase_invalid_during_alloc)
        /*0020*/ 	.word	0x00000000


	//----- nvinfo : EIATTR_FRAME_SIZE
	.align		4
.L_23:
        /*0024*/ 	.byte	0x04, 0x11
        /*0026*/ 	.short	(.L_25 - .L_24)
	.align		4
.L_24:
        /*0028*/ 	.word	index@($__internal_0_$__cuda_sm10x_tcgen05_guardrail_trap_col_being_dealloced_not_returned_by_alloc)
        /*002c*/ 	.word	0x00000000


	//----- nvinfo : EIATTR_FRAME_SIZE
	.align		4
.L_25:
        /*0030*/ 	.byte	0x04, 0x11
        /*0032*/ 	.short	(.L_27 - .L_26)
	.align		4
.L_26:
        /*0034*/ 	.word	index@(_ZN7cutlass13device_kernelINS_4gemm6kernel13GemmUniversalIN4cute5tupleIJiiiiEEENS1_10collective13CollectiveMmaINS1_35MainloopSm100TmaUmmaWarpSpecializedILi7ELi2ELi4ENS5_IJNS4_1CILi1EEESB_SB_EEEEENS5_IJNSA_ILi128EEENSA_ILi64EEENSA_ILi32EEEEEENS_12float_e4m3_tENS5_IJlSB_lEEESI_SJ_NS4_8TiledMMAINS4_8MMA_AtomIJNS4_10MMA_TraitsINS4_19SM100_MMA_F8F6F4_SSEJSI_SI_fSE_SF_NS4_17integral_constantINS4_4UMMA5MajorELSQ_0EEESR_NSO_INSP_7ScaleInELSS_0EEEST_EEEEEENS4_6LayoutISC_NS5_IJNSA_ILi0EEESX_SX_EEEEENS5_IJNS4_10UnderscoreES10_S10_EEEEENS4_13SM90_TMA_LOADENS4_14ComposedLayoutINS4_7SwizzleILi1ELi4ELi3EEENS4_18smem_ptr_flag_bitsILi8EEENSW_INS5_IJNSA_ILi8EEESG_EEENS5_IJSG_SB_EEEEEEEvNS4_8identityES13_S1D_vS1E_EENS_8epilogue10collective18CollectiveEpilogueINS1G_23Sm100TmaWarpSpecializedILi1ELi1ELi64ELb0ELb0EEEJSH_NS5_IJNSW_ISE_SB_EENSW_ISF_SB_EEEEESI_SJ_SI_SJ_NS1G_6fusion15FusionCallbacksIS1K_NS1O_17LinearCombinationISI_fSI_fLNS_15FloatRoundStyleE2EEESH_S1N_JEEENS4_5SM1004TMEM4LOAD26SM100_TMEM_LOAD_32dp32b64xES13_NS14_INS15_ILi2ELi4ELi3EEES18_NSW_INS5_IJS19_SF_EEENS5_IJSF_SB_EEEEEEENS4_39AutoVectorizingCopyWithAssumedAlignmentILi128EEENS4_14SM90_TMA_STOREES22_S24_S24_EEEvvEEEEvNT_6ParamsE)
        /*0038*/ 	.word	0x00000000


	//----- nvinfo : EIATTR_MIN_STACK_SIZE
	.align		4
.L_27:
        /*003c*/ 	.byte	0x04, 0x12
        /*003e*/ 	.short	(.L_29 - .L_28)
	.align		4
.L_28:
        /*0040*/ 	.word	index@(_ZN7cutlass13device_kernelINS_4gemm6kernel13GemmUniversalIN4cute5tupleIJiiiiEEENS1_10collective13CollectiveMmaINS1_35MainloopSm100TmaUmmaWarpSpecializedILi7ELi2ELi4ENS5_IJNS4_1CILi1EEESB_SB_EEEEENS5_IJNSA_ILi128EEENSA_ILi64EEENSA_ILi32EEEEEENS_12float_e4m3_tENS5_IJlSB_lEEESI_SJ_NS4_8TiledMMAINS4_8MMA_AtomIJNS4_10MMA_TraitsINS4_19SM100_MMA_F8F6F4_SSEJSI_SI_fSE_SF_NS4_17integral_constantINS4_4UMMA5MajorELSQ_0EEESR_NSO_INSP_7ScaleInELSS_0EEEST_EEEEEENS4_6LayoutISC_NS5_IJNSA_ILi0EEESX_SX_EEEEENS5_IJNS4_10UnderscoreES10_S10_EEEEENS4_13SM90_TMA_LOADENS4_14ComposedLayoutINS4_7SwizzleILi1ELi4ELi3EEENS4_18smem_ptr_flag_bitsILi8EEENSW_INS5_IJNSA_ILi8EEESG_EEENS5_IJSG_SB_EEEEEEEvNS4_8identityES13_S1D_vS1E_EENS_8epilogue10collective18CollectiveEpilogueINS1G_23Sm100TmaWarpSpecializedILi1ELi1ELi64ELb0ELb0EEEJSH_NS5_IJNSW_ISE_SB_EENSW_ISF_SB_EEEEESI_SJ_SI_SJ_NS1G_6fusion15FusionCallbacksIS1K_NS1O_17LinearCombinationISI_fSI_fLNS_15FloatRoundStyleE2EEESH_S1N_JEEENS4_5SM1004TMEM4LOAD26SM100_TMEM_LOAD_32dp32b64xES13_NS14_INS15_ILi2ELi4ELi3EEES18_NSW_INS5_IJS19_SF_EEENS5_IJSF_SB_EEEEEEENS4_39AutoVectorizingCopyWithAssumedAlignmentILi128EEENS4_14SM90_TMA_STOREES22_S24_S24_EEEvvEEEEvNT_6ParamsE)
        /*0044*/ 	.word	0x00000000
.L_29:


//--------------------- .nv.compat                --------------------------
	.section	.nv.compat,"",@"SHT_CUDA_COMPAT_INFO"
	.align	4
        /*0000*/ 	.byte	0x02, 0x09, 0x01, 0x00, 0x02, 0x02, 0x02, 0x00, 0x02, 0x05, 0x05, 0x00, 0x03, 0x07, 0x01, 0x01
        /*0010*/ 	.byte	0x02, 0x03, 0x01, 0x00, 0x02, 0x06, 0x01, 0x00, 0x04, 0x0b, 0x08, 0x00, 0x09, 0x00, 0x00, 0x00
        /*0020*/ 	.byte	0x00, 0x00, 0x00, 0x00


//--------------------- .nv.info._ZN7cutlass13device_kernelINS_4gemm6kernel13GemmUniversalIN4cute5tupleIJiiiiEEENS1_10collective13CollectiveMmaINS1_35MainloopSm100TmaUmmaWarpSpecializedILi7ELi2ELi4ENS5_IJNS4_1CILi1EEESB_SB_EEEEENS5_IJNSA_ILi128EEENSA_ILi64EEENSA_ILi32EEEEEENS_12float_e4m3_tENS5_IJlSB_lEEESI_SJ_NS4_8TiledMMAINS4_8MMA_AtomIJNS4_10MMA_TraitsINS4_19SM100_MMA_F8F6F4_SSEJSI_SI_fSE_SF_NS4_17integral_constantINS4_4UMMA5MajorELSQ_0EEESR_NSO_INSP_7ScaleInELSS_0EEEST_EEEEEENS4_6LayoutISC_NS5_IJNSA_ILi0EEESX_SX_EEEEENS5_IJNS4_10UnderscoreES10_S10_EEEEENS4_13SM90_TMA_LOADENS4_14ComposedLayoutINS4_7SwizzleILi1ELi4ELi3EEENS4_18smem_ptr_flag_bitsILi8EEENSW_INS5_IJNSA_ILi8EEESG_EEENS5_IJSG_SB_EEEEEEEvNS4_8identityES13_S1D_vS1E_EENS_8epilogue10collective18CollectiveEpilogueINS1G_23Sm100TmaWarpSpecializedILi1ELi1ELi64ELb0ELb0EEEJSH_NS5_IJNSW_ISE_SB_EENSW_ISF_SB_EEEEESI_SJ_SI_SJ_NS1G_6fusion15FusionCallbacksIS1K_NS1O_17LinearCombinationISI_fSI_fLNS_15FloatRoundStyleE2EEESH_S1N_JEEENS4_5SM1004TMEM4LOAD26SM100_TMEM_LOAD_32dp32b64xES13_NS14_INS15_ILi2ELi4ELi3EEES18_NSW_INS5_IJS19_SF_EEENS5_IJSF_SB_EEEEEEENS4_39AutoVectorizingCopyWithAssumedAlignmentILi128EEENS4_14SM90_TMA_STOREES22_S24_S24_EEEvvEEEEvNT_6ParamsE --------------------------
	.section	.nv.info._ZN7cutlass13device_kernelINS_4gemm6kernel13GemmUniversalIN4cute5tupleIJiiiiEEENS1_10collective13CollectiveMmaINS1_35MainloopSm100TmaUmmaWarpSpecializedILi7ELi2ELi4ENS5_IJNS4_1CILi1EEESB_SB_EEEEENS5_IJNSA_ILi128EEENSA_ILi64EEENSA_ILi32EEEEEENS_12float_e4m3_tENS5_IJlSB_lEEESI_SJ_NS4_8TiledMMAINS4_8MMA_AtomIJNS4_10MMA_TraitsINS4_19SM100_MMA_F8F6F4_SSEJSI_SI_fSE_SF_NS4_17integral_constantINS4_4UMMA5MajorELSQ_0EEESR_NSO_INSP_7ScaleInELSS_0EEEST_EEEEEENS4_6LayoutISC_NS5_IJNSA_ILi0EEESX_SX_EEEEENS5_IJNS4_10UnderscoreES10_S10_EEEEENS4_13SM90_TMA_LOADENS4_14ComposedLayoutINS4_7SwizzleILi1ELi4ELi3EEENS4_18smem_ptr_flag_bitsILi8EEENSW_INS5_IJNSA_ILi8EEESG_EEENS5_IJSG_SB_EEEEEEEvNS4_8identityES13_S1D_vS1E_EENS_8epilogue10collective18CollectiveEpilogueINS1G_23Sm100TmaWarpSpecializedILi1ELi1ELi64ELb0ELb0EEEJSH_NS5_IJNSW_ISE_SB_EENSW_ISF_SB_EEEEESI_SJ_SI_SJ_NS1G_6fusion15FusionCallbacksIS1K_NS1O_17LinearCombinationISI_fSI_fLNS_15FloatRoundStyleE2EEESH_S1N_JEEENS4_5SM1004TMEM4LOAD26SM100_TMEM_LOAD_32dp32b64xES13_NS14_INS15_ILi2ELi4ELi3EEES18_NSW_INS5_IJS19_SF_EEENS5_IJSF_SB_EEEEEEENS4_39AutoVectorizingCopyWithAssumedAlignmentILi128EEENS4_14SM90_TMA_STOREES22_S24_S24_EEEvvEEEEvNT_6ParamsE,"",@"SHT_CUDA_INFO"
	.sectionflags	@""
	.align	4


	//----- nvinfo : EIATTR_CUDA_API_VERSION
	.align		4
        /*0000*/ 	.byte	0x04, 0x37
        /*0002*/ 	.short	(.L_31 - .L_30)
.L_30:
        /*0004*/ 	.word	0x00000082


	//----- nvinfo : EIATTR_KPARAM_INFO
	.align		4
.L_31:
        /*0008*/ 	.byte	0x04, 0x17
        /*000a*/ 	.short	(.L_33 - .L_32)
.L_32:
        /*000c*/ 	.word	0x00000000
        /*0010*/ 	.short	0x0000
        /*0012*/ 	.short	0x0000
        /*0014*/ 	.byte	0x00, 0xf0, 0x01, 0x20


	//----- nvinfo : EIATTR_AT_ENTRY_FRAGMENTS
	.align		4
.L_33:
        /*0018*/ 	.byte	0x04, 0x4f
        /*001a*/ 	.short	(.L_35 - .L_34)


	//   ....[0]....
.L_34:
        /*001c*/ 	.word	0x00000006


	//----- nvinfo : EIATTR_RESERVED_SMEM_USED
	.align		4
.L_35:
        /*0020*/ 	.byte	0x01, 0x41
	.zero		2


	//----- nvinfo : EIATTR_SPARSE_MMA_MASK
	.align		4
        /*0024*/ 	.byte	0x03, 0x50
        /*0026*/ 	.short	0x0000


	//----- nvinfo : EIATTR_TCGEN05_1CTA_USED
	.align		4
        /*0028*/ 	.byte	0x01, 0x51
	.zero		2


	//----- nvinfo : EIATTR_MAXREG_COUNT
	.align		4
        /*002c*/ 	.byte	0x03, 0x1b
        /*002e*/ 	.short	0x00ff


	//----- nvinfo : EIATTR_NUM_BARRIERS
	.align		4
        /*0030*/ 	.byte	0x02, 0x4c
        /*0032*/ 	.byte	0x07
	.zero		1


	//----- nvinfo : EIATTR_EXTERNS
	.align		4
        /*0034*/ 	.byte	0x04, 0x0f
        /*0036*/ 	.short	(.L_37 - .L_36)


	//   ....[0]....
	.align		4
.L_36:
        /*0038*/ 	.word	index@(__assertfail)


	//----- nvinfo : EIATTR_MERCURY_ISA_VERSION
	.align		4
.L_37:
        /*003c*/ 	.byte	0x03, 0x5f
        /*003e*/ 	.short	0x0101


	//----- nvinfo : EIATTR_INT_WARP_WIDE_INSTR_OFFSETS
	.align		4
        /*0040*/ 	.byte	0x04, 0x31
        /*0042*/ 	.short	(.L_39 - .L_38)


	//   ....[0]....
.L_38:
        /*0044*/ 	.word	0x00001de0


	//   ....[1]....
        /*0048*/ 	.word	0x00003890


	//   ....[2]....
        /*004c*/ 	.word	0x000038b0


	//   ....[3]....
        /*0050*/ 	.word	0x000038e0


	//   ....[4]....
        /*0054*/ 	.word	0x000042f0


	//   ....[5]....
        /*0058*/ 	.word	0x000043e0


	//----- nvinfo : EIATTR_COOP_GROUP_MASK_REGIDS
	.align		4
.L_39:
        /*005c*/ 	.byte	0x04, 0x29
        /*005e*/ 	.short	(.L_41 - .L_40)


	//   ....[0]....
.L_40:
        /*0060*/ 	.word	0xffffffff


	//   ....[1]....
        /*0064*/ 	.word	0xffffffff


	//   ....[2]....
        /*0068*/ 	.word	0xffffffff


	//   ....[3]....
        /*006c*/ 	.word	0xffffffff


	//   ....[4]....
        /*0070*/ 	.word	0xffffffff


	//   ....[5]....
        /*0074*/ 	.word	0xffffffff


	//   ....[6]....
        /*0078*/ 	.word	0xffffffff


	//   ....[7]....
        /*007c*/ 	.word	0xffffffff


	//   ....[8]....
        /*0080*/ 	.word	0xffffffff


	//   ....[9]....
        /*0084*/ 	.word	0xffffffff


	//   ....[10]....
        /*0088*/ 	.word	0xffffffff


	//   ....[11]....
        /*008c*/ 	.word	0xffffffff


	//   ....[12]....
        /*0090*/ 	.word	0xffffffff


	//----- nvinfo : EIATTR_COOP_GROUP_INSTR_OFFSETS
	.align		4
.L_41:
        /*0094*/ 	.byte	0x04, 0x28
        /*0096*/ 	.short	(.L_43 - .L_42)


	//   ....[0]....
.L_42:
        /*0098*/ 	.word	0x00000090


	//   ....[1]....
        /*009c*/ 	.word	0x000004d0


	//   ....[2]....
        /*00a0*/ 	.word	0x000006a0


	//   ....[3]....
        /*00a4*/ 	.word	0x000007e0


	//   ....[4]....
        /*00a8*/ 	.word	0x000008e0


	//   ....[5]....
        /*00ac*/ 	.word	0x00000a50


	//   ....[6]....
        /*00b0*/ 	.word	0x00000bf0


	//   ....[7]....
        /*00b4*/ 	.word	0x00001cc0


	//   ....[8]....
        /*00b8*/ 	.word	0x00002c50


	//   ....[9]....
        /*00bc*/ 	.word	0x00002e60


	//   ....[10]....
        /*00c0*/ 	.word	0x00002e90


	//   ....[11]....
        /*00c4*/ 	.word	0x00003770


	//   ....[12]....
        /*00c8*/ 	.word	0x000039a0


	//----- nvinfo : EIATTR_VRC_CTA_INIT_COUNT
	.align		4
.L_43:
        /*00cc*/ 	.byte	0x02, 0x4a
        /*00ce*/ 	.byte	0x80
	.zero		1


	//----- nvinfo : EIATTR_SYSCALL_OFFSETS
	.align		4
        /*00d0*/ 	.byte	0x04, 0x46
        /*00d2*/ 	.short	(.L_45 - .L_44)


	//   ....[0]....
.L_44:
        /*00d4*/ 	.word	0x00004dd0


	//   ....[1]....
        /*00d8*/ 	.word	0x00004f10


	//   ....[2]....
        /*00dc*/ 	.word	0x000056b0


	//----- nvinfo : EIATTR_MBARRIER_INSTR_OFFSETS
	.align		4
.L_45:
        /*00e0*/ 	.byte	0x04, 0x39
        /*00e2*/ 	.short	(.L_47 - .L_46)


	//   ....[0]....
.L_46:
        /*00e4*/ 	.word	0x000005b0
        /*00e8*/ 	.word	0x000000ff
        /*00ec*/ 	.word	0x00000000
        /*00f0*/ 	.short	0x0100
        /*00f2*/ 	.byte	0x05
	.zero		1


	//   ....[1]....
        /*00f4*/ 	.word	0x000005c0
        /*00f8*/ 	.word	0x000000ff
        /*00fc*/ 	.word	0x00000038
        /*0100*/ 	.short	0x0100
        /*0102*/ 	.byte	0x05
	.zero		1


	//   ....[2]....
        /*0104*/ 	.word	0x000005d0
        /*0108*/ 	.word	0x000000ff
        /*010c*/ 	.word	0x00000008
        /*0110*/ 	.short	0x0100
        /*0112*/ 	.byte	0x05
	.zero		1


	//   ....[3]....
        /*0114*/ 	.word	0x000005e0
        /*0118*/ 	.word	0x000000ff
        /*011c*/ 	.word	0x00000040
        /*0120*/ 	.short	0x0100
        /*0122*/ 	.byte	0x05
	.zero		1


	//   ....[4]....
        /*0124*/ 	.word	0x000005f0
        /*0128*/ 	.word	0x000000ff
        /*012c*/ 	.word	0x00000010
        /*0130*/ 	.short	0x0100
        /*0132*/ 	.byte	0x05
	.zero		1


	//   ....[5]....
        /*0134*/ 	.word	0x00000600
        /*0138*/ 	.word	0x000000ff
        /*013c*/ 	.word	0x00000048
        /*0140*/ 	.short	0x0100
        /*0142*/ 	.byte	0x05
	.zero		1


	//   ....[6]....
        /*0144*/ 	.word	0x00000610
        /*0148*/ 	.word	0x000000ff
        /*014c*/ 	.word	0x00000018
        /*0150*/ 	.short	0x0100
        /*0152*/ 	.byte	0x05
	.zero		1


	//   ....[7]....
        /*0154*/ 	.word	0x00000620
        /*0158*/ 	.word	0x000000ff
        /*015c*/ 	.word	0x00000050
        /*0160*/ 	.short	0x0100
        /*0162*/ 	.byte	0x05
	.zero		1


	//   ....[8]....
        /*0164*/ 	.word	0x00000630
        /*0168*/ 	.word	0x000000ff
        /*016c*/ 	.word	0x00000020
        /*0170*/ 	.short	0x0100
        /*0172*/ 	.byte	0x05
	.zero		1


	//   ....[9]....
        /*0174*/ 	.word	0x00000640
        /*0178*/ 	.word	0x000000ff
        /*017c*/ 	.word	0x00000058
        /*0180*/ 	.short	0x0100
        /*0182*/ 	.byte	0x05
	.zero		1


	//   ....[10]....
        /*0184*/ 	.word	0x00000650
        /*0188*/ 	.word	0x000000ff
        /*018c*/ 	.word	0x00000028
        /*0190*/ 	.short	0x0100
        /*0192*/ 	.byte	0x05
	.zero		1


	//   ....[11]....
        /*0194*/ 	.word	0x00000660
        /*0198*/ 	.word	0x000000ff
        /*019c*/ 	.word	0x00000060
        /*01a0*/ 	.short	0x0100
        /*01a2*/ 	.byte	0x05
	.zero		1


	//   ....[12]....
        /*01a4*/ 	.word	0x00000670
        /*01a8*/ 	.word	0x000000ff
        /*01ac*/ 	.word	0x00000030
        /*01b0*/ 	.short	0x0100
        /*01b2*/ 	.byte	0x05
	.zero		1


	//   ....[13]....
        /*01b4*/ 	.word	0x00000680
        /*01b8*/ 	.word	0x000000ff
        /*01bc*/ 	.word	0x00000068
        /*01c0*/ 	.short	0x0100
        /*01c2*/ 	.byte	0x05
	.zero		1


	//   ....[14]....
        /*01c4*/ 	.word	0x000007b0
        /*01c8*/ 	.word	0x000000ff
        /*01cc*/ 	.word	0x00000070
        /*01d0*/ 	.short	0x0100
        /*01d2*/ 	.byte	0x06
	.zero		1


	//   ....[15]....
        /*01d4*/ 	.word	0x000007c0
        /*01d8*/ 	.word	0x000000ff
        /*01dc*/ 	.word	0x00000078
        /*01e0*/ 	.short	0x0100
        /*01e2*/ 	.byte	0x06
	.zero		1


	//   ....[16]....
        /*01e4*/ 	.word	0x000008b0
        /*01e8*/ 	.word	0x000000ff
        /*01ec*/ 	.word	0x00000080
        /*01f0*/ 	.short	0x0100
        /*01f2*/ 	.byte	0x05
	.zero		1


	//   ....[17]....
        /*01f4*/ 	.word	0x000008c0
        /*01f8*/ 	.word	0x000000ff
        /*01fc*/ 	.word	0x00000088
        /*0200*/ 	.short	0x0100
        /*0202*/ 	.byte	0x05
	.zero		1


	//   ....[18]....
        /*0204*/ 	.word	0x00000a00
        /*0208*/ 	.word	0x000000ff
        /*020c*/ 	.word	0x00000090
        /*0210*/ 	.short	0x0100
        /*0212*/ 	.byte	0x05
	.zero		1


	//   ....[19]....
        /*0214*/ 	.word	0x00000a10
        /*0218*/ 	.word	0x000000ff
        /*021c*/ 	.word	0x000000a0
        /*0220*/ 	.short	0x0100
        /*0222*/ 	.byte	0x05
	.zero		1


	//   ....[20]....
        /*0224*/ 	.word	0x00000a20
        /*0228*/ 	.word	0x000000ff
        /*022c*/ 	.word	0x00000098
        /*0230*/ 	.short	0x0100
        /*0232*/ 	.byte	0x05
	.zero		1


	//   ....[21]....
        /*0234*/ 	.word	0x00000a30
        /*0238*/ 	.word	0x000000ff
        /*023c*/ 	.word	0x000000a8
        /*0240*/ 	.short	0x0100
        /*0242*/ 	.byte	0x05
	.zero		1


	//   ....[22]....
        /*0244*/ 	.word	0x00000b60
        /*0248*/ 	.word	0x000000ff
        /*024c*/ 	.word	0x000000b0
        /*0250*/ 	.short	0x0100
        /*0252*/ 	.byte	0x06
	.zero		1


	//   ....[23]....
        /*0254*/ 	.word	0x00000b70
        /*0258*/ 	.word	0x000000ff
        /*025c*/ 	.word	0x000000d0
        /*0260*/ 	.short	0x0100
        /*0262*/ 	.byte	0x06
	.zero		1


	//   ....[24]....
        /*0264*/ 	.word	0x00000b80
        /*0268*/ 	.word	0x000000ff
        /*026c*/ 	.word	0x000000b8
        /*0270*/ 	.short	0x0100
        /*0272*/ 	.byte	0x06
	.zero		1


	//   ....[25]....
        /*0274*/ 	.word	0x00000b90
        /*0278*/ 	.word	0x000000ff
        /*027c*/ 	.word	0x000000d8
        /*0280*/ 	.short	0x0100
        /*0282*/ 	.byte	0x06
	.zero		1


	//   ....[26]....
        /*0284*/ 	.word	0x00000ba0
        /*0288*/ 	.word	0x000000ff
        /*028c*/ 	.word	0x000000c0
        /*0290*/ 	.short	0x0100
        /*0292*/ 	.byte	0x06
	.zero		1


	//   ....[27]....
        /*0294*/ 	.word	0x00000bb0
        /*0298*/ 	.word	0x000000ff
        /*029c*/ 	.word	0x000000e0
        /*02a0*/ 	.short	0x0100
        /*02a2*/ 	.byte	0x06
	.zero		1


	//   ....[28]....
        /*02a4*/ 	.word	0x00000bc0
        /*02a8*/ 	.word	0x000000ff
        /*02ac*/ 	.word	0x000000c8
        /*02b0*/ 	.short	0x0100
        /*02b2*/ 	.byte	0x06
	.zero		1


	//   ....[29]....
        /*02b4*/ 	.word	0x00000bd0
        /*02b8*/ 	.word	0x000000ff
        /*02bc*/ 	.word	0x000000e8
        /*02c0*/ 	.short	0x0100
        /*02c2*/ 	.byte	0x06
	.zero		1


	//   ....[30]....
        /*02c4*/ 	.word	0x00000cc0
        /*02c8*/ 	.word	0x000000ff
        /*02cc*/ 	.word	0x000000f0
        /*02d0*/ 	.short	0x0100
        /*02d2*/ 	.byte	0x05
	.zero		1


	//   ....[31]....
        /*02d4*/ 	.word	0x00000cd0
        /*02d8*/ 	.word	0x000000ff
        /*02dc*/ 	.word	0x00000100
        /*02e0*/ 	.short	0x0100
        /*02e2*/ 	.byte	0x05
	.zero		1


	//   ....[32]....
        /*02e4*/ 	.word	0x00000ce0
        /*02e8*/ 	.word	0x000000ff
        /*02ec*/ 	.word	0x000000f8
        /*02f0*/ 	.short	0x0100
        /*02f2*/ 	.byte	0x05
	.zero		1


	//   ....[33]....
        /*02f4*/ 	.word	0x00000cf0
        /*02f8*/ 	.word	0x000000ff
        /*02fc*/ 	.word	0x00000108
        /*0300*/ 	.short	0x0100
        /*0302*/ 	.byte	0x05
	.zero		1


	//   ....[34]....
        /*0304*/ 	.word	0x000015c0
        /*0308*/ 	.word	0x00000003
        /*030c*/ 	.word	0x00000100
        /*0310*/ 	.short	0x010a
        /*0312*/ 	.byte	0xff
	.zero		1


	//   ....[35]....
        /*0314*/ 	.word	0x000015f0
        /*0318*/ 	.word	0x00000003
        /*031c*/ 	.word	0x000000f0
        /*0320*/ 	.short	0x0101
        /*0322*/ 	.byte	0xff
	.zero		1


	//   ....[36]....
        /*0324*/ 	.word	0x000016c0
        /*0328*/ 	.word	0x000000ff
        /*032c*/ 	.word	0x00000038
        /*0330*/ 	.short	0x010a
        /*0332*/ 	.byte	0x08
	.zero		1


	//   ....[37]....
        /*0334*/ 	.word	0x00001760
        /*0338*/ 	.word	0x000000ff
        /*033c*/ 	.word	0x00000038
        /*0340*/ 	.short	0x010a
        /*0342*/ 	.byte	0x21
	.zero		1


	//   ....[38]....
        /*0344*/ 	.word	0x000018b0
        /*0348*/ 	.word	0x000000ff
        /*034c*/ 	.word	0x00000038
        /*0350*/ 	.short	0x010a
        /*0352*/ 	.byte	0x08
	.zero		1


	//   ....[39]....
        /*0354*/ 	.word	0x000019c0
        /*0358*/ 	.word	0x000000ff
        /*035c*/ 	.word	0x00000088
        /*0360*/ 	.short	0x0101
        /*0362*/ 	.byte	0x04
	.zero		1


	//   ....[40]....
        /*0364*/ 	.word	0x000019e0
        /*0368*/ 	.word	0x000000ff
        /*036c*/ 	.word	0x00000038
        /*0370*/ 	.short	0x010a
        /*0372*/ 	.byte	0x08
	.zero		1


	//   ....[41]....
        /*0374*/ 	.word	0x00001a60
        /*0378*/ 	.word	0x000000ff
        /*037c*/ 	.word	0x00000038
        /*0380*/ 	.short	0x010a
        /*0382*/ 	.byte	0x11
	.zero		1


	//   ....[42]....
        /*0384*/ 	.word	0x00001bb0
        /*0388*/ 	.word	0x000000ff
        /*038c*/ 	.word	0x00000038
        /*0390*/ 	.short	0x010a
        /*0392*/ 	.byte	0x08
	.zero		1


	//   ....[43]....
        /*0394*/ 	.word	0x00001cf0
        /*0398*/ 	.word	0x00000002
        /*039c*/ 	.word	0x00000090
        /*03a0*/ 	.short	0x010a
        /*03a2*/ 	.byte	0xff
	.zero		1


	//   ....[44]....
        /*03a4*/ 	.word	0x00001db0
        /*03a8*/ 	.word	0x00000002
        /*03ac*/ 	.word	0x00000000
        /*03b0*/ 	.short	0x0101
        /*03b2*/ 	.byte	0xff
	.zero		1


	//   ....[45]....
        /*03b4*/ 	.word	0x00002310
        /*03b8*/ 	.word	0x000000ff
        /*03bc*/ 	.word	0x00000000
        /*03c0*/ 	.short	0x010a
        /*03c2*/ 	.byte	0x05
	.zero		1


	//   ....[46]....
        /*03c4*/ 	.word	0x000023a0
        /*03c8*/ 	.word	0x000000ff
        /*03cc*/ 	.word	0x00000000
        /*03d0*/ 	.short	0x010a
        /*03d2*/ 	.byte	0x05
	.zero		1


	//   ....[47]....
        /*03d4*/ 	.word	0x00002430
        /*03d8*/ 	.word	0x000000ff
        /*03dc*/ 	.word	0x00000000
        /*03e0*/ 	.short	0x010a
        /*03e2*/ 	.byte	0x05
	.zero		1


	//   ....[48]....
        /*03e4*/ 	.word	0x000024c0
        /*03e8*/ 	.word	0x000000ff
        /*03ec*/ 	.word	0x00000000
        /*03f0*/ 	.short	0x010a
        /*03f2*/ 	.byte	0x05
	.zero		1


	//   ....[49]....
        /*03f4*/ 	.word	0x00002550
        /*03f8*/ 	.word	0x000000ff
        /*03fc*/ 	.word	0x00000000
        /*0400*/ 	.short	0x010a
        /*0402*/ 	.byte	0x05
	.zero		1


	//   ....[50]....
        /*0404*/ 	.word	0x000025e0
        /*0408*/ 	.word	0x000000ff
        /*040c*/ 	.word	0x00000000
        /*0410*/ 	.short	0x010a
        /*0412*/ 	.byte	0x05
	.zero		1


	//   ....[51]....
        /*0414*/ 	.word	0x00002680
        /*0418*/ 	.word	0x00000000
        /*041c*/ 	.word	0x00000000
        /*0420*/ 	.short	0x010a
        /*0422*/ 	.byte	0xff
	.zero		1


	//   ....[52]....
        /*0424*/ 	.word	0x000027a0
        /*0428*/ 	.word	0x00000000
        /*042c*/ 	.word	0x000000f0
        /*0430*/ 	.short	0x010a
        /*0432*/ 	.byte	0xff
	.zero		1


	//   ....[53]....
        /*0434*/ 	.word	0x00002800
        /*0438*/ 	.word	0x00000004
        /*043c*/ 	.word	0x00000000
        /*0440*/ 	.short	0x0101
        /*0442*/ 	.byte	0xff
	.zero		1


	//   ....[54]....
        /*0444*/ 	.word	0x00002820
        /*0448*/ 	.word	0x000000ff
        /*044c*/ 	.word	0x000000a0
        /*0450*/ 	.short	0x010a
        /*0452*/ 	.byte	0x05
	.zero		1


	//   ....[55]....
        /*0454*/ 	.word	0x00002940
        /*0458*/ 	.word	0x00000000
        /*045c*/ 	.word	0x00000090
        /*0460*/ 	.short	0x010a
        /*0462*/ 	.byte	0xff
	.zero		1


	//   ....[56]....
        /*0464*/ 	.word	0x00002a50
        /*0468*/ 	.word	0x00000000
        /*046c*/ 	.word	0x00000000
        /*0470*/ 	.short	0x0101
        /*0472*/ 	.byte	0xff
	.zero		1


	//   ....[57]....
        /*0474*/ 	.word	0x00002ae0
        /*0478*/ 	.word	0x000000ff
        /*047c*/ 	.word	0x000000a0
        /*0480*/ 	.short	0x0106
        /*0482*/ 	.byte	0x05
	.zero		1


	//   ....[58]....
        /*0484*/ 	.word	0x00002b00
        /*0488*/ 	.word	0x000000ff
        /*048c*/ 	.word	0x000000a0
        /*0490*/ 	.short	0x010a
        /*0492*/ 	.byte	0x05
	.zero		1


	//   ....[59]....
        /*0494*/ 	.word	0x00002b90
        /*0498*/ 	.word	0x000000ff
        /*049c*/ 	.word	0x000000a0
        /*04a0*/ 	.short	0x0106
        /*04a2*/ 	.byte	0x04
	.zero		1


	//   ....[60]....
        /*04a4*/ 	.word	0x00002bd0
        /*04a8*/ 	.word	0x00000000
        /*04ac*/ 	.word	0x000000a0
        /*04b0*/ 	.short	0x010a
        /*04b2*/ 	.byte	0xff
	.zero		1


	//   ....[61]....
        /*04b4*/ 	.word	0x000030b0
        /*04b8*/ 	.word	0x00000000
        /*04bc*/ 	.word	0x00000090
        /*04c0*/ 	.short	0x010a
        /*04c2*/ 	.byte	0xff
	.zero		1


	//   ....[62]....
        /*04c4*/ 	.word	0x000031b0
        /*04c8*/ 	.word	0x00000003
        /*04cc*/ 	.word	0x00000000
        /*04d0*/ 	.short	0x0101
        /*04d2*/ 	.byte	0xff
	.zero		1


	//   ....[63]....
        /*04d4*/ 	.word	0x000031c0
        /*04d8*/ 	.word	0x000000ff
        /*04dc*/ 	.word	0x00000000
        /*04e0*/ 	.short	0x010a
        /*04e2*/ 	.byte	0x04
	.zero		1


	//   ....[64]....
        /*04e4*/ 	.word	0x000031e0
        /*04e8*/ 	.word	0x000000ff
        /*04ec*/ 	.word	0x000000d0
        /*04f0*/ 	.short	0x010a
        /*04f2*/ 	.byte	0x09
	.zero		1


	//   ....[65]....
        /*04f4*/ 	.word	0x000032c0
        /*04f8*/ 	.word	0x000000ff
        /*04fc*/ 	.word	0x00000000
        /*0500*/ 	.short	0x010a
        /*0502*/ 	.byte	0x07
	.zero		1


	//   ....[66]....
        /*0504*/ 	.word	0x000033f0
        /*0508*/ 	.word	0x000000ff
        /*050c*/ 	.word	0x00000000
        /*0510*/ 	.short	0x010a
        /*0512*/ 	.byte	0x04
	.zero		1


	//   ....[67]....
        /*0514*/ 	.word	0x000035a0
        /*0518*/ 	.word	0x000000ff
        /*051c*/ 	.word	0x00000000
        /*0520*/ 	.short	0x010a
        /*0522*/ 	.byte	0x05
	.zero		1


	//   ....[68]....
        /*0524*/ 	.word	0x00003630
        /*0528*/ 	.word	0x000000ff
        /*052c*/ 	.word	0x00000000
        /*0530*/ 	.short	0x010a
        /*0532*/ 	.byte	0x05
	.zero		1


	//   ....[69]....
        /*0534*/ 	.word	0x000036c0
        /*0538*/ 	.word	0x000000ff
        /*053c*/ 	.word	0x00000000
        /*0540*/ 	.short	0x010a
        /*0542*/ 	.byte	0x05
	.zero		1


	//   ....[70]....
        /*0544*/ 	.word	0x00003750
        /*0548*/ 	.word	0x000000ff
        /*054c*/ 	.word	0x00000000
        /*0550*/ 	.short	0x010a
        /*0552*/ 	.byte	0x07
	.zero		1


	//   ....[71]....
        /*0554*/ 	.word	0x00003b90
        /*0558*/ 	.word	0x00000000
        /*055c*/ 	.word	0x00000090
        /*0560*/ 	.short	0x010a
        /*0562*/ 	.byte	0xff
	.zero		1


	//   ....[72]....
        /*0564*/ 	.word	0x00003c80
        /*0568*/ 	.word	0x00000000
        /*056c*/ 	.word	0x00000000
        /*0570*/ 	.short	0x0101
        /*0572*/ 	.byte	0xff
	.zero		1


	//   ....[73]....
        /*0574*/ 	.word	0x00003fa0
        /*0578*/ 	.word	0x000000ff
        /*057c*/ 	.word	0x00000088
        /*0580*/ 	.short	0x010a
        /*0582*/ 	.byte	0x06
	.zero		1


	//   ....[74]....
        /*0584*/ 	.word	0x00004120
        /*0588*/ 	.word	0x000000ff
        /*058c*/ 	.word	0x00000078
        /*0590*/ 	.short	0x010a
        /*0592*/ 	.byte	0x06
	.zero		1


	//   ....[75]....
        /*0594*/ 	.word	0x00004450
        /*0598*/ 	.word	0x000000ff
        /*059c*/ 	.word	0x00000070
        /*05a0*/ 	.short	0x010b
        /*05a2*/ 	.byte	0x06
	.zero		1


	//   ....[76]....
        /*05a4*/ 	.word	0x00004470
        /*05a8*/ 	.word	0x000000ff
        /*05ac*/ 	.word	0x00000000
        /*05b0*/ 	.short	0x0101
        /*05b2*/ 	.byte	0x25
	.zero		1


	//   ....[77]....
        /*05b4*/ 	.word	0x000044b0
        /*05b8*/ 	.word	0x00000000
        /*05bc*/ 	.word	0x00000078
        /*05c0*/ 	.short	0x010a
        /*05c2*/ 	.byte	0xff
	.zero		1


	//   ....[78]....
        /*05c4*/ 	.word	0x000047e0
        /*05c8*/ 	.word	0x00000000
        /*05cc*/ 	.word	0x00000090
        /*05d0*/ 	.short	0x010a
        /*05d2*/ 	.byte	0xff
	.zero		1


	//   ....[79]....
        /*05d4*/ 	.word	0x000048f0
        /*05d8*/ 	.word	0x00000000
        /*05dc*/ 	.word	0x00000000
        /*05e0*/ 	.short	0x0101
        /*05e2*/ 	.byte	0xff
	.zero		1


	//   ....[80]....
        /*05e4*/ 	.word	0x00005290
        /*05e8*/ 	.word	0x000000ff
        /*05ec*/ 	.word	0x00000070
        /*05f0*/ 	.short	0x010a
        /*05f2*/ 	.byte	0x2b
	.zero		1


	//   ....[81]....
        /*05f4*/ 	.word	0x000052a0
        /*05f8*/ 	.word	0x0000009c
        /*05fc*/ 	.word	0x000000b0
        /*0600*/ 	.short	0x010a
        /*0602*/ 	.byte	0xff
	.zero		1


	//   ....[82]....
        /*0604*/ 	.word	0x00005430
        /*0608*/ 	.word	0x000000ff
        /*060c*/ 	.word	0x00000070
        /*0610*/ 	.short	0x010a
        /*0612*/ 	.byte	0x2b
	.zero		1


	//   ....[83]....
        /*0614*/ 	.word	0x00005530
        /*0618*/ 	.word	0x000000ff
        /*061c*/ 	.word	0x00000000
        /*0620*/ 	.short	0x0101
        /*0622*/ 	.byte	0x04
	.zero		1


	//   ....[84]....
        /*0624*/ 	.word	0x00005590
        /*0628*/ 	.word	0x0000009c
        /*062c*/ 	.word	0x000000b0
        /*0630*/ 	.short	0x010a
        /*0632*/ 	.byte	0xff
	.zero		1


	//   ....[85]....
        /*0634*/ 	.word	0x00005950
        /*0638*/ 	.word	0x000000ff
        /*063c*/ 	.word	0x00000000
        /*0640*/ 	.short	0x0101
        /*0642*/ 	.byte	0x05
	.zero		1


	//   ....[86]....
        /*0644*/ 	.word	0x00006a00
        /*0648*/ 	.word	0x00000003
        /*064c*/ 	.word	0x00000100
        /*0650*/ 	.short	0x010a
        /*0652*/ 	.byte	0xff
	.zero		1


	//   ....[87]....
        /*0654*/ 	.word	0x00006a60
        /*0658*/ 	.word	0x00000002
        /*065c*/ 	.word	0x00000038
        /*0660*/ 	.short	0x010a
        /*0662*/ 	.byte	0xff
	.zero		1


	//   ....[88]....
        /*0664*/ 	.word	0x00006ac0
        /*0668*/ 	.word	0x00000002
        /*066c*/ 	.word	0x00000038
        /*0670*/ 	.short	0x010a
        /*0672*/ 	.byte	0xff
	.zero		1


	//   ....[89]....
        /*0674*/ 	.word	0x00006b10
        /*0678*/ 	.word	0x00000002
        /*067c*/ 	.word	0x00000090
        /*0680*/ 	.short	0x010a
        /*0682*/ 	.byte	0xff
	.zero		1


	//   ....[90]....
        /*0684*/ 	.word	0x00006b70
        /*0688*/ 	.word	0x00000000
        /*068c*/ 	.word	0x00000000
        /*0690*/ 	.short	0x010a
        /*0692*/ 	.byte	0xff
	.zero		1


	//   ....[91]....
        /*0694*/ 	.word	0x00006bd0
        /*0698*/ 	.word	0x00000000
        /*069c*/ 	.word	0x00000000
        /*06a0*/ 	.short	0x010a
        /*06a2*/ 	.byte	0xff
	.zero		1


	//   ....[92]....
        /*06a4*/ 	.word	0x00006c30
        /*06a8*/ 	.word	0x00000000
        /*06ac*/ 	.word	0x00000000
        /*06b0*/ 	.short	0x010a
        /*06b2*/ 	.byte	0xff
	.zero		1


	//   ....[93]....
        /*06b4*/ 	.word	0x00006c90
        /*06b8*/ 	.word	0x00000000
        /*06bc*/ 	.word	0x00000000
        /*06c0*/ 	.short	0x010a
        /*06c2*/ 	.byte	0xff
	.zero		1


	//   ....[94]....
        /*06c4*/ 	.word	0x00006cf0
        /*06c8*/ 	.word	0x00000000
        /*06cc*/ 	.word	0x00000000
        /*06d0*/ 	.short	0x010a
        /*06d2*/ 	.byte	0xff
	.zero		1


	//   ....[95]....
        /*06d4*/ 	.word	0x00006d50
        /*06d8*/ 	.word	0x00000000
        /*06dc*/ 	.word	0x00000000
        /*06e0*/ 	.short	0x010a
        /*06e2*/ 	.byte	0xff
	.zero		1


	//   ....[96]....
        /*06e4*/ 	.word	0x00006da0
        /*06e8*/ 	.word	0x00000000
        /*06ec*/ 	.word	0x000000f0
        /*06f0*/ 	.short	0x010a
        /*06f2*/ 	.byte	0xff
	.zero		1


	//   ....[97]....
        /*06f4*/ 	.word	0x00006e00
        /*06f8*/ 	.word	0x00000000
        /*06fc*/ 	.word	0x000000a0
        /*0700*/ 	.short	0x010a
        /*0702*/ 	.byte	0xff
	.zero		1


	//   ....[98]....
        /*0704*/ 	.word	0x00006e50
        /*0708*/ 	.word	0x00000000
        /*070c*/ 	.word	0x00000090
        /*0710*/ 	.short	0x010a
        /*0712*/ 	.byte	0xff
	.zero		1


	//   ....[99]....
        /*0714*/ 	.word	0x00006eb0
        /*0718*/ 	.word	0x00000000
        /*071c*/ 	.word	0x000000a0
        /*0720*/ 	.short	0x010a
        /*0722*/ 	.byte	0xff
	.zero		1


	//   ....[100]....
        /*0724*/ 	.word	0x00006f00
        /*0728*/ 	.word	0x00000000
        /*072c*/ 	.word	0x00000090
        /*0730*/ 	.short	0x010a
        /*0732*/ 	.byte	0xff
	.zero		1


	//   ....[101]....
        /*0734*/ 	.word	0x00006f60
        /*0738*/ 	.word	0x00000003
        /*073c*/ 	.word	0x000000d0
        /*0740*/ 	.short	0x010a
        /*0742*/ 	.byte	0xff
	.zero		1


	//   ....[102]....
        /*0744*/ 	.word	0x00006fc0
        /*0748*/ 	.word	0x00000000
        /*074c*/ 	.word	0x00000000
        /*0750*/ 	.short	0x010a
        /*0752*/ 	.byte	0xff
	.zero		1


	//   ....[103]....
        /*0754*/ 	.word	0x00007020
        /*0758*/ 	.word	0x00000000
        /*075c*/ 	.word	0x00000000
        /*0760*/ 	.short	0x010a
        /*0762*/ 	.byte	0xff
	.zero		1


	//   ....[104]....
        /*0764*/ 	.word	0x00007080
        /*0768*/ 	.word	0x00000000
        /*076c*/ 	.word	0x00000000
        /*0770*/ 	.short	0x010a
        /*0772*/ 	.byte	0xff
	.zero		1


	//   ....[105]....
        /*0774*/ 	.word	0x000070e0
        /*0778*/ 	.word	0x00000000
        /*077c*/ 	.word	0x00000000
        /*0780*/ 	.short	0x010a
        /*0782*/ 	.byte	0xff
	.zero		1


	//   ....[106]....
        /*0784*/ 	.word	0x00007140
        /*0788*/ 	.word	0x00000000
        /*078c*/ 	.word	0x00000000
        /*0790*/ 	.short	0x010a
        /*0792*/ 	.byte	0xff
	.zero		1


	//   ....[107]....
        /*0794*/ 	.word	0x00007190
        /*0798*/ 	.word	0x00000000
        /*079c*/ 	.word	0x00000090
        /*07a0*/ 	.short	0x010a
        /*07a2*/ 	.byte	0xff
	.zero		1


	//   ....[108]....
        /*07a4*/ 	.word	0x000071f0
        /*07a8*/ 	.word	0x00000000
        /*07ac*/ 	.word	0x00000088
        /*07b0*/ 	.short	0x010a
        /*07b2*/ 	.byte	0xff
	.zero		1


	//   ....[109]....
        /*07b4*/ 	.word	0x00007250
        /*07b8*/ 	.word	0x00000003
        /*07bc*/ 	.word	0x00000078
        /*07c0*/ 	.short	0x010a
        /*07c2*/ 	.byte	0xff
	.zero		1


	//   ....[110]....
        /*07c4*/ 	.word	0x000072a0
        /*07c8*/ 	.word	0x00000000
        /*07cc*/ 	.word	0x00000090
        /*07d0*/ 	.short	0x010a
        /*07d2*/ 	.byte	0xff
	.zero		1


	//   ....[111]....
        /*07d4*/ 	.word	0x00007300
        /*07d8*/ 	.word	0x00000000
        /*07dc*/ 	.word	0x00000070
        /*07e0*/ 	.short	0x010a
        /*07e2*/ 	.byte	0xff
	.zero		1


	//   ....[112]....
        /*07e4*/ 	.word	0x00007350
        /*07e8*/ 	.word	0x0000009c
        /*07ec*/ 	.word	0x000000b0
        /*07f0*/ 	.short	0x010a
        /*07f2*/ 	.byte	0xff
	.zero		1


	//----- nvinfo : EIATTR_NUM_MBARRIERS
	.align		4
.L_47:
        /*07f4*/ 	.byte	0x03, 0x38
        /*07f6*/ 	.short	0x0022


	//----- nvinfo : EIATTR_EXIT_INSTR_OFFSETS
	.align		4
        /*07f8*/ 	.byte	0x04, 0x1c
        /*07fa*/ 	.short	(.L_49 - .L_48)


	//   ....[0]....
.L_48:
        /*07fc*/ 	.word	0x000026b0


	//   ....[1]....
        /*0800*/ 	.word	0x00002ba0


	//   ....[2]....
        /*0804*/ 	.word	0x00002c00


	//   ....[3]....
        /*0808*/ 	.word	0x000039b0


	//   ....[4]....
        /*080c*/ 	.word	0x000044e0


	//   ....[5]....
        /*0810*/ 	.word	0x00004520


	//   ....[6]....
        /*0814*/ 	.word	0x000069f0


	//----- nvinfo : EIATTR_MAX_THREADS
	.align		4
.L_49:
        /*0818*/ 	.byte	0x04, 0x05
        /*081a*/ 	.short	(.L_51 - .L_50)
.L_50:
        /*081c*/ 	.word	0x00000100
        /*0820*/ 	.word	0x00000001
        /*0824*/ 	.word	0x00000001


	//----- nvinfo : EIATTR_CRS_STACK_SIZE
	.align		4
.L_51:
        /*0828*/ 	.byte	0x04, 0x1e
        /*082a*/ 	.short	(.L_53 - .L_52)
.L_52:
        /*082c*/ 	.word	0x00000000


	//----- nvinfo : EIATTR_CBANK_PARAM_SIZE
	.align		4
.L_53:
        /*0830*/ 	.byte	0x03, 0x19
        /*0832*/ 	.short	0x0800


	//----- nvinfo : EIATTR_PARAM_CBANK
	.align		4
        /*0834*/ 	.byte	0x04, 0x0a
        /*0836*/ 	.short	(.L_55 - .L_54)
	.align		4
.L_54:
        /*0838*/ 	.word	index@(.nv.constant0._ZN7cutlass13device_kernelINS_4gemm6kernel13GemmUniversalIN4cute5tupleIJiiiiEEENS1_10collective13CollectiveMmaINS1_35MainloopSm100TmaUmmaWarpSpecializedILi7ELi2ELi4ENS5_IJNS4_1CILi1EEESB_SB_EEEEENS5_IJNSA_ILi128EEENSA_ILi64EEENSA_ILi32EEEEEENS_12float_e4m3_tENS5_IJlSB_lEEESI_SJ_NS4_8TiledMMAINS4_8MMA_AtomIJNS4_10MMA_TraitsINS4_19SM100_MMA_F8F6F4_SSEJSI_SI_fSE_SF_NS4_17integral_constantINS4_4UMMA5MajorELSQ_0EEESR_NSO_INSP_7ScaleInELSS_0EEEST_EEEEEENS4_6LayoutISC_NS5_IJNSA_ILi0EEESX_SX_EEEEENS5_IJNS4_10UnderscoreES10_S10_EEEEENS4_13SM90_TMA_LOADENS4_14ComposedLayoutINS4_7SwizzleILi1ELi4ELi3EEENS4_18smem_ptr_flag_bitsILi8EEENSW_INS5_IJNSA_ILi8EEESG_EEENS5_IJSG_SB_EEEEEEEvNS4_8identityES13_S1D_vS1E_EENS_8epilogue10collective18CollectiveEpilogueINS1G_23Sm100TmaWarpSpecializedILi1ELi1ELi64ELb0ELb0EEEJSH_NS5_IJNSW_ISE_SB_EENSW_ISF_SB_EEEEESI_SJ_SI_SJ_NS1G_6fusion15FusionCallbacksIS1K_NS1O_17LinearCombinationISI_fSI_fLNS_15FloatRoundStyleE2EEESH_S1N_JEEENS4_5SM1004TMEM4LOAD26SM100_TMEM_LOAD_32dp32b64xES13_NS14_INS15_ILi2ELi4ELi3EEES18_NSW_INS5_IJS19_SF_EEENS5_IJSF_SB_EEEEEEENS4_39AutoVectorizingCopyWithAssumedAlignmentILi128EEENS4_14SM90_TMA_STOREES22_S24_S24_EEEvvEEEEvNT_6ParamsE)
        /*083c*/ 	.short	0x0380
        /*083e*/ 	.short	0x0800


	//----- nvinfo : EIATTR_SW_WAR
	.align		4
.L_55:
        /*0840*/ 	.byte	0x04, 0x36
        /*0842*/ 	.short	(.L_57 - .L_56)
.L_56:
        /*0844*/ 	.word	0x00000008
.L_57:


//--------------------- .nv.callgraph             --------------------------
	.section	.nv.callgraph,"",@"SHT_CUDA_CALLGRAPH"
	.align	4
	.sectionentsize	8
	.align		4
        /*0000*/ 	.word	0x00000000
	.align		4
        /*0004*/ 	.word	0xffffffff
	.align		4
        /*0008*/ 	.word	index@(_ZN7cutlass13device_kernelINS_4gemm6kernel13GemmUniversalIN4cute5tupleIJiiiiEEENS1_10collective13CollectiveMmaINS1_35MainloopSm100TmaUmmaWarpSpecializedILi7ELi2ELi4ENS5_IJNS4_1CILi1EEESB_SB_EEEEENS5_IJNSA_ILi128EEENSA_ILi64EEENSA_ILi32EEEEEENS_12float_e4m3_tENS5_IJlSB_lEEESI_SJ_NS4_8TiledMMAINS4_8MMA_AtomIJNS4_10MMA_TraitsINS4_19SM100_MMA_F8F6F4_SSEJSI_SI_fSE_SF_NS4_17integral_constantINS4_4UMMA5MajorELSQ_0EEESR_NSO_INSP_7ScaleInELSS_0EEEST_EEEEEENS4_6LayoutISC_NS5_IJNSA_ILi0EEESX_SX_EEEEENS5_IJNS4_10UnderscoreES10_S10_EEEEENS4_13SM90_TMA_LOADENS4_14ComposedLayoutINS4_7SwizzleILi1ELi4ELi3EEENS4_18smem_ptr_flag_bitsILi8EEENSW_INS5_IJNSA_ILi8EEESG_EEENS5_IJSG_SB_EEEEEEEvNS4_8identityES13_S1D_vS1E_EENS_8epilogue10collective18CollectiveEpilogueINS1G_23Sm100TmaWarpSpecializedILi1ELi1ELi64ELb0ELb0EEEJSH_NS5_IJNSW_ISE_SB_EENSW_ISF_SB_EEEEESI_SJ_SI_SJ_NS1G_6fusion15FusionCallbacksIS1K_NS1O_17LinearCombinationISI_fSI_fLNS_15FloatRoundStyleE2EEESH_S1N_JEEENS4_5SM1004TMEM4LOAD26SM100_TMEM_LOAD_32dp32b64xES13_NS14_INS15_ILi2ELi4ELi3EEES18_NSW_INS5_IJS19_SF_EEENS5_IJSF_SB_EEEEEEENS4_39AutoVectorizingCopyWithAssumedAlignmentILi128EEENS4_14SM90_TMA_STOREES22_S24_S24_EEEvvEEEEvNT_6ParamsE)
	.align		4
        /*000c*/ 	.word	index@(__assertfail)
	.align		4
        /*0010*/ 	.word	0x00000000
	.align		4
        /*0014*/ 	.word	0xfffffffe
	.align		4
        /*0018*/ 	.word	0x00000000
	.align		4
        /*001c*/ 	.word	0xfffffffd
	.align		4
        /*0020*/ 	.word	0x00000000
	.align		4
        /*0024*/ 	.word	0xfffffffc


//--------------------- .nv.constant4             --------------------------
	.section	.nv.constant4,"a",@progbits
	.align	8
	.align		8
.nv.constant4:
        /*0000*/ 	.dword	__assertfail
	.align		8
        /*0008*/ 	.dword	__unnamed_1
	.align		8
        /*0010*/ 	.dword	__unnamed_2
	.align		8
        /*0018*/ 	.dword	_ZN40_INTERNAL_0524433b_4_k_cu_7d176b34_312954cuda3std3__45__cpo5beginE
	.align		8
        /*0020*/ 	.dword	_ZN40_INTERNAL_0524433b_4_k_cu_7d176b34_312954cuda3std3__45__cpo3endE
	.align		8
        /*0028*/ 	.dword	_ZN40_INTERNAL_0524433b_4_k_cu_7d176b34_312954cuda3std3__45__cpo6cbeginE
	.align		8
        /*0030*/ 	.dword	_ZN40_INTERNAL_0524433b_4_k_cu_7d176b34_312954cuda3std3__45__cpo4cendE
	.align		8
        /*0038*/ 	.dword	_ZN40_INTERNAL_0524433b_4_k_cu_7d176b34_312954cuda3std3__442_GLOBAL__N__0524433b_4_k_cu_7d176b34_312956ignoreE
	.align		8
        /*0040*/ 	.dword	_ZN40_INTERNAL_0524433b_4_k_cu_7d176b34_312954cuda3std3__419piecewise_constructE
	.align		8
        /*0048*/ 	.dword	_ZN40_INTERNAL_0524433b_4_k_cu_7d176b34_312954cuda3std3__48in_placeE
	.align		8
        /*0050*/ 	.dword	_ZN40_INTERNAL_0524433b_4_k_cu_7d176b34_312954cuda3std6ranges3__45__cpo4swapE
	.align		8
        /*0058*/ 	.dword	_ZN40_INTERNAL_0524433b_4_k_cu_7d176b34_312954cuda3std6ranges3__45__cpo9iter_moveE
	.align		8
        /*0060*/ 	.dword	_ZN40_INTERNAL_0524433b_4_k_cu_7d176b34_312954cute7productE
	.align		8
        /*0068*/ 	.dword	_ZN40_INTERNAL_0524433b_4_k_cu_7d176b34_312954cute1_E
	.align		8
        /*0070*/ 	.dword	$str$25
	.align		8
        /*0078*/ 	.dword	$str$26
	.align		8
        /*0080*/ 	.dword	$str$27
	.align		8
        /*0088*/ 	.dword	$str$28


//--------------------- .text._ZN7cutlass13device_kernelINS_4gemm6kernel13GemmUniversalIN4cute5tupleIJiiiiEEENS1_10collective13CollectiveMmaINS1_35MainloopSm100TmaUmmaWarpSpecializedILi7ELi2ELi4ENS5_IJNS4_1CILi1EEESB_SB_EEEEENS5_IJNSA_ILi128EEENSA_ILi64EEENSA_ILi32EEEEEENS_12float_e4m3_tENS5_IJlSB_lEEESI_SJ_NS4_8TiledMMAINS4_8MMA_AtomIJNS4_10MMA_TraitsINS4_19SM100_MMA_F8F6F4_SSEJSI_SI_fSE_SF_NS4_17integral_constantINS4_4UMMA5MajorELSQ_0EEESR_NSO_INSP_7ScaleInELSS_0EEEST_EEEEEENS4_6LayoutISC_NS5_IJNSA_ILi0EEESX_SX_EEEEENS5_IJNS4_10UnderscoreES10_S10_EEEEENS4_13SM90_TMA_LOADENS4_14ComposedLayoutINS4_7SwizzleILi1ELi4ELi3EEENS4_18smem_ptr_flag_bitsILi8EEENSW_INS5_IJNSA_ILi8EEESG_EEENS5_IJSG_SB_EEEEEEEvNS4_8identityES13_S1D_vS1E_EENS_8epilogue10collective18CollectiveEpilogueINS1G_23Sm100TmaWarpSpecializedILi1ELi1ELi64ELb0ELb0EEEJSH_NS5_IJNSW_ISE_SB_EENSW_ISF_SB_EEEEESI_SJ_SI_SJ_NS1G_6fusion15FusionCallbacksIS1K_NS1O_17LinearCombinationISI_fSI_fLNS_15FloatRoundStyleE2EEESH_S1N_JEEENS4_5SM1004TMEM4LOAD26SM100_TMEM_LOAD_32dp32b64xES13_NS14_INS15_ILi2ELi4ELi3EEES18_NSW_INS5_IJS19_SF_EEENS5_IJSF_SB_EEEEEEENS4_39AutoVectorizingCopyWithAssumedAlignmentILi128EEENS4_14SM90_TMA_STOREES22_S24_S24_EEEvvEEEEvNT_6ParamsE --------------------------
	.section	.text._ZN7cutlass13device_kernelINS_4gemm6kernel13GemmUniversalIN4cute5tupleIJiiiiEEENS1_10collective13CollectiveMmaINS1_35MainloopSm100TmaUmmaWarpSpecializedILi7ELi2ELi4ENS5_IJNS4_1CILi1EEESB_SB_EEEEENS5_IJNSA_ILi128EEENSA_ILi64EEENSA_ILi32EEEEEENS_12float_e4m3_tENS5_IJlSB_lEEESI_SJ_NS4_8TiledMMAINS4_8MMA_AtomIJNS4_10MMA_TraitsINS4_19SM100_MMA_F8F6F4_SSEJSI_SI_fSE_SF_NS4_17integral_constantINS4_4UMMA5MajorELSQ_0EEESR_NSO_INSP_7ScaleInELSS_0EEEST_EEEEEENS4_6LayoutISC_NS5_IJNSA_ILi0EEESX_SX_EEEEENS5_IJNS4_10UnderscoreES10_S10_EEEEENS4_13SM90_TMA_LOADENS4_14ComposedLayoutINS4_7SwizzleILi1ELi4ELi3EEENS4_18smem_ptr_flag_bitsILi8EEENSW_INS5_IJNSA_ILi8EEESG_EEENS5_IJSG_SB_EEEEEEEvNS4_8identityES13_S1D_vS1E_EENS_8epilogue10collective18CollectiveEpilogueINS1G_23Sm100TmaWarpSpecializedILi1ELi1ELi64ELb0ELb0EEEJSH_NS5_IJNSW_ISE_SB_EENSW_ISF_SB_EEEEESI_SJ_SI_SJ_NS1G_6fusion15FusionCallbacksIS1K_NS1O_17LinearCombinationISI_fSI_fLNS_15FloatRoundStyleE2EEESH_S1N_JEEENS4_5SM1004TMEM4LOAD26SM100_TMEM_LOAD_32dp32b64xES13_NS14_INS15_ILi2ELi4ELi3EEES18_NSW_INS5_IJS19_SF_EEENS5_IJSF_SB_EEEEEEENS4_39AutoVectorizingCopyWithAssumedAlignmentILi128EEENS4_14SM90_TMA_STOREES22_S24_S24_EEEvvEEEEvNT_6ParamsE,"ax",@progbits
	.align	128
.text._ZN7cutlass13device_kernelINS_4gemm6kernel13GemmUniversalIN4cute5tupleIJiiiiEEENS1_10collective13CollectiveMmaINS1_35MainloopSm100TmaUmmaWarpSpecializedILi7ELi2ELi4ENS5_IJNS4_1CILi1EEESB_SB_EEEEENS5_IJNSA_ILi128EEENSA_ILi64EEENSA_ILi32EEEEEENS_12float_e4m3_tENS5_IJlSB_lEEESI_SJ_NS4_8TiledMMAINS4_8MMA_AtomIJNS4_10MMA_TraitsINS4_19SM100_MMA_F8F6F4_SSEJSI_SI_fSE_SF_NS4_17integral_constantINS4_4UMMA5MajorELSQ_0EEESR_NSO_INSP_7ScaleInELSS_0EEEST_EEEEEENS4_6LayoutISC_NS5_IJNSA_ILi0EEESX_SX_EEEEENS5_IJNS4_10UnderscoreES10_S10_EEEEENS4_13SM90_TMA_LOADENS4_14ComposedLayoutINS4_7SwizzleILi1ELi4ELi3EEENS4_18smem_ptr_flag_bitsILi8EEENSW_INS5_IJNSA_ILi8EEESG_EEENS5_IJSG_SB_EEEEEEEvNS4_8identityES13_S1D_vS1E_EENS_8epilogue10collective18CollectiveEpilogueINS1G_23Sm100TmaWarpSpecializedILi1ELi1ELi64ELb0ELb0EEEJSH_NS5_IJNSW_ISE_SB_EENSW_ISF_SB_EEEEESI_SJ_SI_SJ_NS1G_6fusion15FusionCallbacksIS1K_NS1O_17LinearCombinationISI_fSI_fLNS_15FloatRoundStyleE2EEESH_S1N_JEEENS4_5SM1004TMEM4LOAD26SM100_TMEM_LOAD_32dp32b64xES13_NS14_INS15_ILi2ELi4ELi3EEES18_NSW_INS5_IJS19_SF_EEENS5_IJSF_SB_EEEEEEENS4_39AutoVectorizingCopyWithAssumedAlignmentILi128EEENS4_14SM90_TMA_STOREES22_S24_S24_EEEvvEEEEvNT_6ParamsE:
        .type           _ZN7cutlass13device_kernelINS_4gemm6kernel13GemmUniversalIN4cute5tupleIJiiiiEEENS1_10collective13CollectiveMmaINS1_35MainloopSm100TmaUmmaWarpSpecializedILi7ELi2ELi4ENS5_IJNS4_1CILi1EEESB_SB_EEEEENS5_IJNSA_ILi128EEENSA_ILi64EEENSA_ILi32EEEEEENS_12float_e4m3_tENS5_IJlSB_lEEESI_SJ_NS4_8TiledMMAINS4_8MMA_AtomIJNS4_10MMA_TraitsINS4_19SM100_MMA_F8F6F4_SSEJSI_SI_fSE_SF_NS4_17integral_constantINS4_4UMMA5MajorELSQ_0EEESR_NSO_INSP_7ScaleInELSS_0EEEST_EEEEEENS4_6LayoutISC_NS5_IJNSA_ILi0EEESX_SX_EEEEENS5_IJNS4_10UnderscoreES10_S10_EEEEENS4_13SM90_TMA_LOADENS4_14ComposedLayoutINS4_7SwizzleILi1ELi4ELi3EEENS4_18smem_ptr_flag_bitsILi8EEENSW_INS5_IJNSA_ILi8EEESG_EEENS5_IJSG_SB_EEEEEEEvNS4_8identityES13_S1D_vS1E_EENS_8epilogue10collective18CollectiveEpilogueINS1G_23Sm100TmaWarpSpecializedILi1ELi1ELi64ELb0ELb0EEEJSH_NS5_IJNSW_ISE_SB_EENSW_ISF_SB_EEEEESI_SJ_SI_SJ_NS1G_6fusion15FusionCallbacksIS1K_NS1O_17LinearCombinationISI_fSI_fLNS_15FloatRoundStyleE2EEESH_S1N_JEEENS4_5SM1004TMEM4LOAD26SM100_TMEM_LOAD_32dp32b64xES13_NS14_INS15_ILi2ELi4ELi3EEES18_NSW_INS5_IJS19_SF_EEENS5_IJSF_SB_EEEEEEENS4_39AutoVectorizingCopyWithAssumedAlignmentILi128EEENS4_14SM90_TMA_STOREES22_S24_S24_EEEvvEEEEvNT_6ParamsE,@function
        .size           _ZN7cutlass13device_kernelINS_4gemm6kernel13GemmUniversalIN4cute5tupleIJiiiiEEENS1_10collective13CollectiveMmaINS1_35MainloopSm100TmaUmmaWarpSpecializedILi7ELi2ELi4ENS5_IJNS4_1CILi1EEESB_SB_EEEEENS5_IJNSA_ILi128EEENSA_ILi64EEENSA_ILi32EEEEEENS_12float_e4m3_tENS5_IJlSB_lEEESI_SJ_NS4_8TiledMMAINS4_8MMA_AtomIJNS4_10MMA_TraitsINS4_19SM100_MMA_F8F6F4_SSEJSI_SI_fSE_SF_NS4_17integral_constantINS4_4UMMA5MajorELSQ_0EEESR_NSO_INSP_7ScaleInELSS_0EEEST_EEEEEENS4_6LayoutISC_NS5_IJNSA_ILi0EEESX_SX_EEEEENS5_IJNS4_10UnderscoreES10_S10_EEEEENS4_13SM90_TMA_LOADENS4_14ComposedLayoutINS4_7SwizzleILi1ELi4ELi3EEENS4_18smem_ptr_flag_bitsILi8EEENSW_INS5_IJNSA_ILi8EEESG_EEENS5_IJSG_SB_EEEEEEEvNS4_8identityES13_S1D_vS1E_EENS_8epilogue10collective18CollectiveEpilogueINS1G_23Sm100TmaWarpSpecializedILi1ELi1ELi64ELb0ELb0EEEJSH_NS5_IJNSW_ISE_SB_EENSW_ISF_SB_EEEEESI_SJ_SI_SJ_NS1G_6fusion15FusionCallbacksIS1K_NS1O_17LinearCombinationISI_fSI_fLNS_15FloatRoundStyleE2EEESH_S1N_JEEENS4_5SM1004TMEM4LOAD26SM100_TMEM_LOAD_32dp32b64xES13_NS14_INS15_ILi2ELi4ELi3EEES18_NSW_INS5_IJS19_SF_EEENS5_IJSF_SB_EEEEEEENS4_39AutoVectorizingCopyWithAssumedAlignmentILi128EEENS4_14SM90_TMA_STOREES22_S24_S24_EEEvvEEEEvNT_6ParamsE,(.L_x_137 - _ZN7cutlass13device_kernelINS_4gemm6kernel13GemmUniversalIN4cute5tupleIJiiiiEEENS1_10collective13CollectiveMmaINS1_35MainloopSm100TmaUmmaWarpSpecializedILi7ELi2ELi4ENS5_IJNS4_1CILi1EEESB_SB_EEEEENS5_IJNSA_ILi128EEENSA_ILi64EEENSA_ILi32EEEEEENS_12float_e4m3_tENS5_IJlSB_lEEESI_SJ_NS4_8TiledMMAINS4_8MMA_AtomIJNS4_10MMA_TraitsINS4_19SM100_MMA_F8F6F4_SSEJSI_SI_fSE_SF_NS4_17integral_constantINS4_4UMMA5MajorELSQ_0EEESR_NSO_INSP_7ScaleInELSS_0EEEST_EEEEEENS4_6LayoutISC_NS5_IJNSA_ILi0EEESX_SX_EEEEENS5_IJNS4_10UnderscoreES10_S10_EEEEENS4_13SM90_TMA_LOADENS4_14ComposedLayoutINS4_7SwizzleILi1ELi4ELi3EEENS4_18smem_ptr_flag_bitsILi8EEENSW_INS5_IJNSA_ILi8EEESG_EEENS5_IJSG_SB_EEEEEEEvNS4_8identityES13_S1D_vS1E_EENS_8epilogue10collective18CollectiveEpilogueINS1G_23Sm100TmaWarpSpecializedILi1ELi1ELi64ELb0ELb0EEEJSH_NS5_IJNSW_ISE_SB_EENSW_ISF_SB_EEEEESI_SJ_SI_SJ_NS1G_6fusion15FusionCallbacksIS1K_NS1O_17LinearCombinationISI_fSI_fLNS_15FloatRoundStyleE2EEESH_S1N_JEEENS4_5SM1004TMEM4LOAD26SM100_TMEM_LOAD_32dp32b64xES13_NS14_INS15_ILi2ELi4ELi3EEES18_NSW_INS5_IJS19_SF_EEENS5_IJSF_SB_EEEEEEENS4_39AutoVectorizingCopyWithAssumedAlignmentILi128EEENS4_14SM90_TMA_STOREES22_S24_S24_EEEvvEEEEvNT_6ParamsE)
        .other          _ZN7cutlass13device_kernelINS_4gemm6kernel13GemmUniversalIN4cute5tupleIJiiiiEEENS1_10collective13CollectiveMmaINS1_35MainloopSm100TmaUmmaWarpSpecializedILi7ELi2ELi4ENS5_IJNS4_1CILi1EEESB_SB_EEEEENS5_IJNSA_ILi128EEENSA_ILi64EEENSA_ILi32EEEEEENS_12float_e4m3_tENS5_IJlSB_lEEESI_SJ_NS4_8TiledMMAINS4_8MMA_AtomIJNS4_10MMA_TraitsINS4_19SM100_MMA_F8F6F4_SSEJSI_SI_fSE_SF_NS4_17integral_constantINS4_4UMMA5MajorELSQ_0EEESR_NSO_INSP_7ScaleInELSS_0EEEST_EEEEEENS4_6LayoutISC_NS5_IJNSA_ILi0EEESX_SX_EEEEENS5_IJNS4_10UnderscoreES10_S10_EEEEENS4_13SM90_TMA_LOADENS4_14ComposedLayoutINS4_7SwizzleILi1ELi4ELi3EEENS4_18smem_ptr_flag_bitsILi8EEENSW_INS5_IJNSA_ILi8EEESG_EEENS5_IJSG_SB_EEEEEEEvNS4_8identityES13_S1D_vS1E_EENS_8epilogue10collective18CollectiveEpilogueINS1G_23Sm100TmaWarpSpecializedILi1ELi1ELi64ELb0ELb0EEEJSH_NS5_IJNSW_ISE_SB_EENSW_ISF_SB_EEEEESI_SJ_SI_SJ_NS1G_6fusion15FusionCallbacksIS1K_NS1O_17LinearCombinationISI_fSI_fLNS_15FloatRoundStyleE2EEESH_S1N_JEEENS4_5SM1004TMEM4LOAD26SM100_TMEM_LOAD_32dp32b64xES13_NS14_INS15_ILi2ELi4ELi3EEES18_NSW_INS5_IJS19_SF_EEENS5_IJSF_SB_EEEEEEENS4_39AutoVectorizingCopyWithAssumedAlignmentILi128EEENS4_14SM90_TMA_STOREES22_S24_S24_EEEvvEEEEvNT_6ParamsE,@"STO_CUDA_ENTRY STV_DEFAULT"
_ZN7cutlass13device_kernelINS_4gemm6kernel13GemmUniversalIN4cute5tupleIJiiiiEEENS1_10collective13CollectiveMmaINS1_35MainloopSm100TmaUmmaWarpSpecializedILi7ELi2ELi4ENS5_IJNS4_1CILi1EEESB_SB_EEEEENS5_IJNSA_ILi128EEENSA_ILi64EEENSA_ILi32EEEEEENS_12float_e4m3_tENS5_IJlSB_lEEESI_SJ_NS4_8TiledMMAINS4_8MMA_AtomIJNS4_10MMA_TraitsINS4_19SM100_MMA_F8F6F4_SSEJSI_SI_fSE_SF_NS4_17integral_constantINS4_4UMMA5MajorELSQ_0EEESR_NSO_INSP_7ScaleInELSS_0EEEST_EEEEEENS4_6LayoutISC_NS5_IJNSA_ILi0EEESX_SX_EEEEENS5_IJNS4_10UnderscoreES10_S10_EEEEENS4_13SM90_TMA_LOADENS4_14ComposedLayoutINS4_7SwizzleILi1ELi4ELi3EEENS4_18smem_ptr_flag_bitsILi8EEENSW_INS5_IJNSA_ILi8EEESG_EEENS5_IJSG_SB_EEEEEEEvNS4_8identityES13_S1D_vS1E_EENS_8epilogue10collective18CollectiveEpilogueINS1G_23Sm100TmaWarpSpecializedILi1ELi1ELi64ELb0ELb0EEEJSH_NS5_IJNSW_ISE_SB_EENSW_ISF_SB_EEEEESI_SJ_SI_SJ_NS1G_6fusion15FusionCallbacksIS1K_NS1O_17LinearCombinationISI_fSI_fLNS_15FloatRoundStyleE2EEESH_S1N_JEEENS4_5SM1004TMEM4LOAD26SM100_TMEM_LOAD_32dp32b64xES13_NS14_INS15_ILi2ELi4ELi3EEES18_NSW_INS5_IJS19_SF_EEENS5_IJSF_SB_EEEEEEENS4_39AutoVectorizingCopyWithAssumedAlignmentILi128EEENS4_14SM90_TMA_STOREES22_S24_S24_EEEvvEEEEvNT_6ParamsE:
[----:B------:R-:W1:Y:S01]  /*0000*/  LDC R1, c[0x0][0x37c] ;  /* 0x0000df00ff017b82 */ /* 0x000e620000000800 */
[----:B------:R-:W2:Y:S01]  /*0010*/  S2R R166, SR_TID.X ;  /* 0x0000000000a67919 */ /* 0x000ea20000002100 */
[----:B------:R-:W3:Y:S01]  /*0020*/  LDCU.64 UR4, c[0x0][0x890] ;  /* 0x00011200ff0477ac */ /* 0x000ee20008000a00 */
[----:B------:R-:W-:Y:S02]  /*0030*/  PRMT R164, RZ, 0x7610, R164 ;  /* 0x00007610ffa47816 */ /* 0x000fe400000000a4 */
[----:B------:R-:W-:Y:S01]  /*0040*/  ELECT P5, URZ, PT ;  /* 0x0000000000ff782f */ /* 0x000fe200038a0000 */
[----:B------:R-:W4:Y:S01]  /*0050*/  LDCU.64 UR40, c[0x0][0x358] ;  /* 0x00006b00ff2877ac */ /* 0x000f220008000a00 */
[----:B---3--:R-:W-:-:S04]  /*0060*/  UISETP.NE.U32.AND UP0, UPT, UR4, URZ, UPT ;  /* 0x000000ff0400728c */ /* 0x008fc8000bf05070 */
[----:B------:R-:W-:Y:S01]  /*0070*/  UISETP.NE.AND.EX UP0, UPT, UR5, URZ, UPT, UP0 ;  /* 0x000000ff0500728c */ /* 0x000fe2000bf05300 */
[----:B--2---:R-:W-:-:S05]  /*0080*/  SHF.R.U32.HI R169, RZ, 0x5, R166 ;  /* 0x00000005ffa97819 */ /* 0x004fca00000116a6 */
[----:B------:R-:W2:Y:S02]  /*0090*/  SHFL.IDX PT, R0, R169, RZ, 0x1f ;  /* 0x00001fffa9007589 */ /* 0x000ea400000e0000 */
[----:B--2---:R-:W-:Y:S01]  /*00a0*/  R2UR UR8, R0 ;  /* 0x00000000000872ca */ /* 0x004fe200000e0000 */
[----:B-1--4-:R-:W-:-:S14]  /*00b0*/  BRA.U UP0, `(.L_x_0) ;  /* 0x00000001002c7547 */ /* 0x012fdc000b800000 */
[----:B------:R-:W1:Y:S02]  /*00c0*/  LDCU.64 UR6, c[0x0][0x888] ;  /* 0x00011100ff0677ac */ /* 0x000e640008000a00 */
[----:B-1----:R-:W-:-:S04]  /*00d0*/  UISETP.NE.U32.AND UP0, UPT, UR6, URZ, UPT ;  /* 0x000000ff0600728c */ /* 0x002fc8000bf05070 */
[----:B------:R-:W-:-:S09]  /*00e0*/  UISETP.NE.AND.EX UP0, UPT, UR7, URZ, UPT, UP0 ;  /* 0x000000ff0700728c */ /* 0x000fd2000bf05300 */
[----:B------:R-:W-:Y:S05]  /*00f0*/  BRA.U !UP0, `(.L_x_1) ;  /* 0x0000000108107547 */ /* 0x000fea000b800000 */
[----:B------:R-:W1:Y:S02]  /*0100*/  LDC.64 R2, c[0x0][0x888] ;  /* 0x00022200ff027b82 */ /* 0x000e640000000a00 */
[----:B-1----:R1:W5:Y:S01]  /*0110*/  LDG.E R81, desc[UR40][R2.64] ;  /* 0x0000002802517981 */ /* 0x002362000c1e1900 */
[----:B------:R-:W-:Y:S01]  /*0120*/  HFMA2 R164, -RZ, RZ, 0, 5.9604644775390625e-08 ;  /* 0x00000001ffa47431 */ /* 0x000fe200000001ff */
[----:B------:R-:W-:Y:S05]  /*0130*/  BRA `(.L_x_0) ;  /* 0x00000000000c7947 */ /* 0x000fea0003800000 */
.L_x_1:
[----:B------:R-:W1:Y:S01]  /*0140*/  LDCU UR6, c[0x0][0x880] ;  /* 0x00011000ff0677ac */ /* 0x000e620008000800 */
[----:B------:R-:W-:Y:S01]  /*0150*/  HFMA2 R164, -RZ, RZ, 0, 5.9604644775390625e-08 ;  /* 0x00000001ffa47431 */ /* 0x000fe200000001ff */
[----:B-1----:R-:W-:-:S07]  /*0160*/  MOV R81, UR6 ;  /* 0x0000000600517c02 */ /* 0x002fce0008000f00 */
.L_x_0:
[----:B------:R-:W2:Y:S02]  /*0170*/  LDCU.64 UR6, c[0x0][0x8b0] ;  /* 0x00011600ff0677ac */ /* 0x000ea40008000a00 */
[----:B--2---:R-:W-:-:S04]  /*0180*/  UISETP.NE.U32.AND UP0, UPT, UR6, URZ, UPT ;  /* 0x000000ff0600728c */ /* 0x004fc8000bf05070 */
[----:B------:R-:W-:-:S09]  /*0190*/  UISETP.NE.AND.EX UP0, UPT, UR7, URZ, UPT, UP0 ;  /* 0x000000ff0700728c */ /* 0x000fd2000bf05300 */
[----:B------:R-:W-:Y:S05]  /*01a0*/  BRA.U UP0, `(.L_x_2) ;  /* 0x0000000100247547 */ /* 0x000fea000b800000 */
[----:B------:R-:W2:Y:S02]  /*01b0*/  LDCU.64 UR6, c[0x0][0x8a8] ;  /* 0x00011500ff0677ac */ /* 0x000ea40008000a00 */
[----:B--2---:R-:W-:-:S04]  /*01c0*/  UISETP.NE.U32.AND UP0, UPT, UR6, URZ, UPT ;  /* 0x000000ff0600728c */ /* 0x004fc8000bf05070 */
[----:B------:R-:W-:-:S09]  /*01d0*/  UISETP.NE.AND.EX UP0, UPT, UR7, URZ, UPT, UP0 ;  /* 0x000000ff0700728c */ /* 0x000fd2000bf05300 */
[----:B------:R-:W-:Y:S05]  /*01e0*/  BRA.U !UP0, `(.L_x_3) ;  /* 0x00000001080c7547 */ /* 0x000fea000b800000 */
[----:B------:R-:W2:Y:S02]  /*01f0*/  LDC.64 R78, c[0x0][0x8a8] ;  /* 0x00022a00ff4e7b82 */ /* 0x000ea40000000a00 */
[----:B--2---:R2:W5:Y:S01]  /*0200*/  LDG.E R78, desc[UR40][R78.64] ;  /* 0x000000284e4e7981 */ /* 0x004562000c1e1900 */
[----:B------:R-:W-:Y:S05]  /*0210*/  BRA `(.L_x_2) ;  /* 0x0000000000087947 */ /* 0x000fea0003800000 */
.L_x_3:
[----:B------:R-:W2:Y:S02]  /*0220*/  LDCU UR6, c[0x0][0x8a0] ;  /* 0x00011400ff0677ac */ /* 0x000ea40008000800 */
[----:B--2---:R-:W-:Y:S02]  /*0230*/  MOV R78, UR6 ;  /* 0x00000006004e7c02 */ /* 0x004fe40008000f00 */
.L_x_2:
[----:B------:R-:W-:Y:S01]  /*0240*/  IMAD.U32 R0, RZ, RZ, UR8 ;  /* 0x00000008ff007e24 */ /* 0x000fe2000f8e00ff */
[----:B------:R-:W-:Y:S04]  /*0250*/  BSSY.RECONVERGENT B0, `(.L_x_4) ;  /* 0x000000c000007945 */ /* 0x000fe80003800200 */
[C---:B------:R-:W-:Y:S02]  /*0260*/  ISETP.NE.OR P1, PT, R0.reuse, 0x1, !P5 ;  /* 0x000000010000780c */ /* 0x040fe40006f25670 */
[----:B------:R-:W-:-:S11]  /*0270*/  ISETP.NE.OR P0, PT, R0, 0x3, !P5 ;  /* 0x000000030000780c */ /* 0x000fd60006f05670 */
[----:B------:R-:W-:Y:S05]  /*0280*/  @P1 BRA `(.L_x_5) ;  /* 0x0000000000201947 */ /* 0x000fea0003800000 */
[----:B------:R-:W3:Y:S02]  /*0290*/  LDCU.64 UR6, c[0x0][0x348] ;  /* 0x00006900ff0677ac */ /* 0x000ee40008000a00 */
[----:B---3--:R-:W-:Y:S02]  /*02a0*/  UIADD3 UR10, UP1, UPT, UR6, 0x80, URZ ;  /* 0x00000080060a7890 */ /* 0x008fe4000ff3e0ff */
[----:B------:R-:W-:Y:S02]  /*02b0*/  UIADD3 UR6, UP0, UPT, UR6, 0x180, URZ ;  /* 0x0000018006067890 */ /* 0x000fe4000ff1e0ff */
[----:B------:R-:W-:Y:S02]  /*02c0*/  UIADD3.X UR11, UPT, UPT, URZ, UR7, URZ, UP1, !UPT ;  /* 0x00000007ff0b7290 */ /* 0x000fe40008ffe4ff */
[----:B------:R-:W-:-:S07]  /*02d0*/  UIADD3.X UR7, UPT, UPT, URZ, UR7, URZ, UP0, !UPT ;  /* 0x00000007ff077290 */ /* 0x000fce00087fe4ff */
[----:B------:R3:W-:Y:S02]  /*02e0*/  UTMACCTL.PF [UR10] ;  /* 0x000000000a0079b9 */ /* 0x0007e40008040000 */
[----:B------:R3:W-:Y:S02]  /*02f0*/  UTMACCTL.PF [UR6] ;  /* 0x00000000060079b9 */ /* 0x0007e40008040000 */
[----:B---3--:R-:W-:Y:S01]  /*0300*/  NOP ;  /* 0x0000000000007918 */ /* 0x008fe20000000000 */
.L_x_5:
[----:B------:R-:W-:Y:S05]  /*0310*/  BSYNC.RECONVERGENT B0 ;  /* 0x0000000000007941 */ /* 0x000fea0003800200 */
.L_x_4:
[----:B------:R-:W-:Y:S04]  /*0320*/  BSSY.RECONVERGENT B0, `(.L_x_6) ;  /* 0x000000a000007945 */ /* 0x000fe80003800200 */
        /* <DEDUP_REMOVED lines=9> */
.L_x_7:
[----:B------:R-:W-:Y:S05]  /*03c0*/  BSYNC.RECONVERGENT B0 ;  /* 0x0000000000007941 */ /* 0x000fea0003800200 */
.L_x_6:
[----:B------:R-:W3:Y:S01]  /*03d0*/  LDCU.64 UR6, c[0x0][0x888] ;  /* 0x00011100ff0677ac */ /* 0x000ee20008000a00 */
[----:B------:R-:W-:Y:S02]  /*03e0*/  UISETP.EQ.U32.AND UP1, UPT, UR4, URZ, UPT ;  /* 0x000000ff0400728c */ /* 0x000fe4000bf22070 */
[----:B------:R-:W-:Y:S02]  /*03f0*/  UPLOP3.LUT UP2, UPT, UPT, UPT, UPT, 0x80, 0x8 ;  /* 0x000000000008789c */ /* 0x000fe40003f4f070 */
[----:B---3--:R-:W-:-:S04]  /*0400*/  UISETP.NE.U32.AND UP0, UPT, UR6, URZ, UPT ;  /* 0x000000ff0600728c */ /* 0x008fc8000bf05070 */
[----:B------:R-:W-:-:S04]  /*0410*/  UISETP.NE.AND.EX UP0, UPT, UR7, URZ, UPT, UP0 ;  /* 0x000000ff0700728c */ /* 0x000fc8000bf05300 */
[----:B------:R-:W-:-:S04]  /*0420*/  UISETP.EQ.OR.EX UP3, UPT, UR5, URZ, !UP0, UP1 ;  /* 0x000000ff0500728c */ /* 0x000fc8000c762710 */
[----:B------:R-:W-:-:S05]  /*0430*/  UP2UR UR44, UPR, URZ, 0x8 ;  /* 0x00000008ff2c7883 */ /* 0x000fca0008000000 */
[----:B------:R-:W-:Y:S07]  /*0440*/  BRA.U !UP3, `(.L_x_8) ;  /* 0x000000010b207547 */ /* 0x000fee000b800000 */
[----:B------:R-:W-:Y:S01]  /*0450*/  UISETP.NE.U32.AND UP2, UPT, UR4, URZ, UPT ;  /* 0x000000ff0400728c */ /* 0x000fe2000bf45070 */
[----:B-----5:R-:W-:Y:S01]  /*0460*/  FSETP.NEU.AND P0, PT, R81, RZ, PT ;  /* 0x000000ff5100720b */ /* 0x020fe20003f0d000 */
[----:B------:R-:W-:Y:S02]  /*0470*/  USEL UR4, URZ, 0xffffffff, UP0 ;  /* 0xffffffffff047887 */ /* 0x000fe40008000000 */
[----:B------:R-:W-:-:S10]  /*0480*/  UISETP.NE.AND.EX UP2, UPT, UR5, URZ, UPT, UP2 ;  /* 0x000000ff0500728c */ /* 0x000fd4000bf45320 */
[----:B------:R-:W-:Y:S01]  /*0490*/  VOTEU.ANY UP1, P0 ;  /* 0x0000000000ff7886 */ /* 0x000fe20000020100 */
[----:B------:R-:W-:-:S04]  /*04a0*/  @!UP2 USEL UR4, URZ, 0xffffffff, UP1 ;  /* 0xffffffffff04a887 */ /* 0x000fc80008800000 */
[----:B------:R-:W-:-:S04]  /*04b0*/  ULOP3.LUT UR4, UR4, 0x1, URZ, 0xc0, !UPT ;  /* 0x0000000104047892 */ /* 0x000fc8000f8ec0ff */
[----:B------:R-:W-:-:S11]  /*04c0*/  UISETP.NE.U32.AND UP2, UPT, UR4, 0x1, UPT ;  /* 0x000000010400788c */ /* 0x000fd6000bf45070 */
.L_x_8:
[----:B-1----:R-:W1:Y:S01]  /*04d0*/  SHFL.IDX PT, R2, R169, RZ, 0x1f ;  /* 0x00001fffa9027589 */ /* 0x002e6200000e0000 */
[----:B------:R-:W-:-:S04]  /*04e0*/  UISETP.NE.AND UP1, UPT, UR8, 0x2, UPT ;  /* 0x000000020800788c */ /* 0x000fc8000bf25270 */
[----:B------:R-:W-:Y:S01]  /*04f0*/  USEL UR13, URZ, 0x1, UP1 ;  /* 0x00000001ff0d7887 */ /* 0x000fe20008800000 */
[----:B-1----:R-:W-:-:S13]  /*0500*/  ISETP.NE.AND P0, PT, R2, RZ, PT ;  /* 0x000000ff0200720c */ /* 0x002fda0003f05270 */
[----:B------:R-:W-:Y:S05]  /*0510*/  @P0 BRA `(.L_x_9) ;  /* 0x0000000000600947 */ /* 0x000fea0003800000 */
[----:B------:R-:W1:Y:S01]  /*0520*/  S2UR UR5, SR_CgaCtaId ;  /* 0x00000000000579c3 */ /* 0x000e620000008800 */
[----:B------:R-:W-:Y:S01]  /*0530*/  UMOV UR6, 0x400 ;  /* 0x0000040000067882 */ /* 0x000fe20000000000 */
[----:B------:R-:W-:Y:S01]  /*0540*/  UMOV UR4, 0x1 ;  /* 0x0000000100047882 */ /* 0x000fe20000000000 */
[----:B------:R-:W-:Y:S01]  /*0550*/  ELECT P0, URZ, PT ;  /* 0x0000000000ff782f */ /* 0x000fe20003800000 */
[----:B-1----:R-:W-:Y:S02]  /*0560*/  ULEA UR5, UR5, UR6, 0x18 ;  /* 0x0000000605057291 */ /* 0x002fe4000f8ec0ff */
[----:B------:R-:W-:-:S04]  /*0570*/  UIADD3 UR6, UPT, UPT, -UR4, 0x100000, URZ ;  /* 0x0010000004067890 */ /* 0x000fc8000fffe1ff */
[----:B------:R-:W-:Y:S02]  /*0580*/  USHF.L.U32 UR7, UR6, 0xb, URZ ;  /* 0x0000000b06077899 */ /* 0x000fe400080006ff */
[----:B------:R-:W-:Y:S01]  /*0590*/  USHF.L.U32 UR6, UR6, 0x1, URZ ;  /* 0x0000000106067899 */ /* 0x000fe200080006ff */
[----:B------:R-:W1:Y:S11]  /*05a0*/  FENCE.VIEW.ASYNC.S ;  /* 0x00000000000073c6 */ /* 0x000e760000000000 */
[----:B-1----:R1:W3:Y:S01]  /*05b0*/  SYNCS.EXCH.64 URZ, [UR5], UR6 ;  /* 0x0000000605ff75b2 */ /* 0x0022e20008000100 */
[----:B------:R1:W4:Y:S01]  /*05c0*/  SYNCS.EXCH.64 URZ, [UR5+0x38], UR6 ;  /* 0x0000380605ff75b2 */ /* 0x0003220008000100 */
[----:B------:R1:W1:Y:S01]  /*05d0*/  SYNCS.EXCH.64 URZ, [UR5+0x8], UR6 ;  /* 0x0000080605ff75b2 */ /* 0x0002620008000100 */
        /* <DEDUP_REMOVED lines=11> */
[----:B------:R-:W-:Y:S01]  /*0690*/  NOP ;  /* 0x0000000000007918 */ /* 0x000fe20000000000 */
.L_x_9:
[----:B------:R-:W2:Y:S01]  /*06a0*/  SHFL.IDX PT, R2, R169, RZ, 0x1f ;  /* 0x00001fffa9027589 */ /* 0x000ea200000e0000 */
[----:B------:R-:W-:Y:S01]  /*06b0*/  NOP ;  /* 0x0000000000007918 */ /* 0x000fe20000000000 */
[----:B--2---:R-:W-:-:S13]  /*06c0*/  ISETP.NE.AND P0, PT, R2, 0x1, PT ;  /* 0x000000010200780c */ /* 0x004fda0003f05270 */
[----:B------:R-:W-:Y:S05]  /*06d0*/  @P0 BRA `(.L_x_10) ;  /* 0x0000000000400947 */ /* 0x000fea0003800000 */
[----:B-1----:R-:W1:Y:S01]  /*06e0*/  S2UR UR6, SR_CgaCtaId ;  /* 0x00000000000679c3 */ /* 0x002e620000008800 */
[----:B------:R-:W-:Y:S01]  /*06f0*/  UMOV UR7, 0x400 ;  /* 0x0000040000077882 */ /* 0x000fe20000000000 */
[----:B------:R-:W-:Y:S01]  /*0700*/  UMOV UR5, 0x20 ;  /* 0x0000002000057882 */ /* 0x000fe20000000000 */
[----:B------:R-:W-:Y:S01]  /*0710*/  UMOV UR4, 0x80 ;  /* 0x0000008000047882 */ /* 0x000fe20000000000 */
[----:B------:R-:W-:-:S04]  /*0720*/  UIADD3 UR10, UPT, UPT, -UR5, 0x100000, URZ ;  /* 0x00100000050a7890 */ /* 0x000fc8000fffe1ff */
[----:B------:R-:W-:Y:S02]  /*0730*/  USHF.L.U32 UR11, UR10, 0xb, URZ ;  /* 0x0000000b0a0b7899 */ /* 0x000fe400080006ff */
[----:B------:R-:W-:Y:S02]  /*0740*/  USHF.L.U32 UR10, UR10, 0x1, URZ ;  /* 0x000000010a0a7899 */ /* 0x000fe400080006ff */
[----:B------:R-:W-:-:S04]  /*0750*/  UIADD3 UR4, UPT, UPT, -UR4, 0x100000, URZ ;  /* 0x0010000004047890 */ /* 0x000fc8000fffe1ff */
[----:B------:R-:W-:Y:S02]  /*0760*/  USHF.L.U32 UR5, UR4, 0xb, URZ ;  /* 0x0000000b04057899 */ /* 0x000fe400080006ff */
[----:B------:R-:W-:Y:S01]  /*0770*/  USHF.L.U32 UR4, UR4, 0x1, URZ ;  /* 0x0000000104047899 */ /* 0x000fe200080006ff */
[----:B------:R-:W-:Y:S01]  /*0780*/  ELECT P0, URZ, PT ;  /* 0x0000000000ff782f */ /* 0x000fe20003800000 */
[----:B-1----:R-:W-:Y:S01]  /*0790*/  ULEA UR6, UR6, UR7, 0x18 ;  /* 0x0000000706067291 */ /* 0x002fe2000f8ec0ff */
[----:B------:R-:W1:Y:S11]  /*07a0*/  FENCE.VIEW.ASYNC.S ;  /* 0x00000000000073c6 */ /* 0x000e760000000000 */
[----:B-1----:R2:W1:Y:S01]  /*07b0*/  SYNCS.EXCH.64 URZ, [UR6+0x70], UR10 ;  /* 0x0000700a06ff75b2 */ /* 0x0024620008000100 */
[----:B------:R2:W1:Y:S02]  /*07c0*/  SYNCS.EXCH.64 URZ, [UR6+0x78], UR4 ;  /* 0x0000780406ff75b2 */ /* 0x0004640008000100 */
[----:B--2---:R-:W-:Y:S01]  /*07d0*/  NOP ;  /* 0x0000000000007918 */ /* 0x004fe20000000000 */
.L_x_10:
[----:B------:R-:W2:Y:S01]  /*07e0*/  SHFL.IDX PT, R2, R169, RZ, 0x1f ;  /* 0x00001fffa9027589 */ /* 0x000ea200000e0000 */
[----:B------:R-:W-:Y:S01]  /*07f0*/  NOP ;  /* 0x0000000000007918 */ /* 0x000fe20000000000 */
[----:B--2---:R-:W-:-:S13]  /*0800*/  ISETP.NE.AND P0, PT, R2, 0x3, PT ;  /* 0x000000030200780c */ /* 0x004fda0003f05270 */
[----:B------:R-:W-:Y:S05]  /*0810*/  @P0 BRA `(.L_x_11) ;  /* 0x0000000000300947 */ /* 0x000fea0003800000 */
[----:B-1----:R-:W1:Y:S01]  /*0820*/  S2UR UR5, SR_CgaCtaId ;  /* 0x00000000000579c3 */ /* 0x002e620000008800 */
        /* <DEDUP_REMOVED lines=8> */
[----:B-1----:R2:W1:Y:S01]  /*08b0*/  SYNCS.EXCH.64 URZ, [UR5+0x80], UR6 ;  /* 0x0000800605ff75b2 */ /* 0x0024620008000100 */
[----:B------:R2:W1:Y:S02]  /*08c0*/  SYNCS.EXCH.64 URZ, [UR5+0x88], UR6 ;  /* 0x0000880605ff75b2 */ /* 0x0004640008000100 */
[----:B--2---:R-:W-:Y:S01]  /*08d0*/  NOP ;  /* 0x0000000000007918 */ /* 0x004fe20000000000 */
.L_x_11:
[----:B------:R-:W2:Y:S01]  /*08e0*/  SHFL.IDX PT, R2, R169, RZ, 0x1f ;  /* 0x00001fffa9027589 */ /* 0x000ea200000e0000 */
[----:B------:R-:W-:Y:S01]  /*08f0*/  NOP ;  /* 0x0000000000007918 */ /* 0x000fe20000000000 */
[----:B--2---:R-:W-:-:S13]  /*0900*/  ISETP.NE.AND P0, PT, R2, 0x4, PT ;  /* 0x000000040200780c */ /* 0x004fda0003f05270 */
[----:B------:R-:W-:Y:S05]  /*0910*/  @P0 BRA `(.L_x_12) ;  /* 0x00000000004c0947 */ /* 0x000fea0003800000 */
[----:B-1----:R-:W1:Y:S01]  /*0920*/  S2UR UR5, SR_CgaCtaId ;  /* 0x00000000000579c3 */ /* 0x002e620000008800 */
[----:B------:R-:W-:Y:S01]  /*0930*/  UMOV UR7, 0x100 ;  /* 0x0000010000077882 */ /* 0x000fe20000000000 */
[----:B------:R-:W-:Y:S01]  /*0940*/  UMOV UR6, 0x400 ;  /* 0x0000040000067882 */ /* 0x000fe20000000000 */
[----:B------:R-:W-:Y:S01]  /*0950*/  USEL UR7, UR7, 0xe0, UP2 ;  /* 0x000000e007077887 */ /* 0x000fe20009000000 */
[----:B------:R-:W-:Y:S01]  /*0960*/  UMOV UR4, 0x1 ;  /* 0x0000000100047882 */ /* 0x000fe20000000000 */
[----:B------:R-:W-:Y:S01]  /*0970*/  ELECT P0, URZ, PT ;  /* 0x0000000000ff782f */ /* 0x000fe20003800000 */
[----:B------:R-:W-:-:S04]  /*0980*/  UIADD3 UR10, UPT, UPT, -UR4, 0x100000, URZ ;  /* 0x00100000040a7890 */ /* 0x000fc8000fffe1ff */
[----:B------:R-:W-:Y:S02]  /*0990*/  USHF.L.U32 UR11, UR10, 0xb, URZ ;  /* 0x0000000b0a0b7899 */ /* 0x000fe400080006ff */
[----:B------:R-:W-:Y:S02]  /*09a0*/  USHF.L.U32 UR10, UR10, 0x1, URZ ;  /* 0x000000010a0a7899 */ /* 0x000fe400080006ff */
[----:B-1----:R-:W-:Y:S02]  /*09b0*/  ULEA UR5, UR5, UR6, 0x18 ;  /* 0x0000000605057291 */ /* 0x002fe4000f8ec0ff */
[----:B------:R-:W-:-:S04]  /*09c0*/  UIADD3 UR6, UPT, UPT, -UR7, 0x100000, URZ ;  /* 0x0010000007067890 */ /* 0x000fc8000fffe1ff */
[----:B------:R-:W-:Y:S02]  /*09d0*/  USHF.L.U32 UR7, UR6, 0xb, URZ ;  /* 0x0000000b06077899 */ /* 0x000fe400080006ff */
[----:B------:R-:W-:Y:S01]  /*09e0*/  USHF.L.U32 UR6, UR6, 0x1, URZ ;  /* 0x0000000106067899 */ /* 0x000fe200080006ff */
[----:B------:R-:W1:Y:S03]  /*09f0*/  FENCE.VIEW.ASYNC.S ;  /* 0x00000000000073c6 */ /* 0x000e660000000000 */
[----:B-1----:R2:W1:Y:S08]  /*0a00*/  SYNCS.EXCH.64 URZ, [UR5+0x90], UR10 ;  /* 0x0000900a05ff75b2 */ /* 0x0024700008000100 */
[----:B------:R2:W1:Y:S01]  /*0a10*/  SYNCS.EXCH.64 URZ, [UR5+0xa0], UR6 ;  /* 0x0000a00605ff75b2 */ /* 0x0004620008000100 */
[----:B------:R2:W1:Y:S01]  /*0a20*/  SYNCS.EXCH.64 URZ, [UR5+0x98], UR10 ;  /* 0x0000980a05ff75b2 */ /* 0x0004620008000100 */
[----:B------:R2:W1:Y:S02]  /*0a30*/  SYNCS.EXCH.64 URZ, [UR5+0xa8], UR6 ;  /* 0x0000a80605ff75b2 */ /* 0x0004640008000100 */
[----:B--2---:R-:W-:Y:S01]  /*0a40*/  NOP ;  /* 0x0000000000007918 */ /* 0x004fe20000000000 */
.L_x_12:
        /* <DEDUP_REMOVED lines=18> */
[----:B------:R2:W1:Y:S01]  /*0b70*/  SYNCS.EXCH.64 URZ, [UR6+0xd0], UR4 ;  /* 0x0000d00406ff75b2 */ /* 0x0004620008000100 */
[----:B------:R2:W1:Y:S01]  /*0b80*/  SYNCS.EXCH.64 URZ, [UR6+0xb8], UR10 ;  /* 0x0000b80a06ff75b2 */ /* 0x0004620008000100 */
[----:B------:R2:W1:Y:S01]  /*0b90*/  SYNCS.EXCH.64 URZ, [UR6+0xd8], UR4 ;  /* 0x0000d80406ff75b2 */ /* 0x0004620008000100 */
[----:B------:R2:W1:Y:S01]  /*0ba0*/  SYNCS.EXCH.64 URZ, [UR6+0xc0], UR10 ;  /* 0x0000c00a06ff75b2 */ /* 0x0004620008000100 */
[----:B------:R2:W1:Y:S01]  /*0bb0*/  SYNCS.EXCH.64 URZ, [UR6+0xe0], UR4 ;  /* 0x0000e00406ff75b2 */ /* 0x0004620008000100 */
[----:B------:R2:W1:Y:S01]  /*0bc0*/  SYNCS.EXCH.64 URZ, [UR6+0xc8], UR10 ;  /* 0x0000c80a06ff75b2 */ /* 0x0004620008000100 */
[----:B------:R2:W1:Y:S02]  /*0bd0*/  SYNCS.EXCH.64 URZ, [UR6+0xe8], UR4 ;  /* 0x0000e80406ff75b2 */ /* 0x0004640008000100 */
[----:B--2---:R-:W-:Y:S01]  /*0be0*/  NOP ;  /* 0x0000000000007918 */ /* 0x004fe20000000000 */
.L_x_13:
        /* <DEDUP_REMOVED lines=14> */
[----:B------:R2:W1:Y:S01]  /*0cd0*/  SYNCS.EXCH.64 URZ, [UR5+0x100], UR6 ;  /* 0x0001000605ff75b2 */ /* 0x0004620008000100 */
[----:B------:R2:W1:Y:S01]  /*0ce0*/  SYNCS.EXCH.64 URZ, [UR5+0xf8], UR6 ;  /* 0x0000f80605ff75b2 */ /* 0x0004620008000100 */
[----:B------:R2:W1:Y:S02]  /*0cf0*/  SYNCS.EXCH.64 URZ, [UR5+0x108], UR6 ;  /* 0x0001080605ff75b2 */ /* 0x0004640008000100 */
[----:B--2---:R-:W-:Y:S01]  /*0d00*/  NOP ;  /* 0x0000000000007918 */ /* 0x004fe20000000000 */
.L_x_14:
[----:B-1----:R-:W1:Y:S01]  /*0d10*/  S2UR UR5, SR_CTAID.X ;  /* 0x00000000000579c3 */ /* 0x002e620000002500 */
[----:B------:R-:W-:-:S05]  /*0d20*/  CS2R.32 R165, SR_CgaSize ;  /* 0x0000000000a57805 */ /* 0x000fca0000008a00 */
[----:B------:R-:W-:-:S05]  /*0d30*/  IMAD R165, R165, -0xa0, RZ ;  /* 0xffffff60a5a57824 */ /* 0x000fca00078e02ff */
[----:B------:R-:W-:-:S14]  /*0d40*/  R2UR UR7, R165 ;  /* 0x00000000a50772ca */ /* 0x000fdc00000e0000 */
[----:B------:R-:W2:Y:S01]  /*0d50*/  LDCU UR7, c[0x0][UR7+0x2b0] ;  /* 0x00005600070777ac */ /* 0x000ea20008000800 */
[----:B------:R-:W-:Y:S01]  /*0d60*/  NOP ;  /* 0x0000000000007918 */ /* 0x000fe20000000000 */
[----:B------:R-:W-:-:S05]  /*0d70*/  CS2R.32 R165, SR_CgaSize ;  /* 0x0000000000a57805 */ /* 0x000fca0000008a00 */
[----:B------:R-:W-:-:S05]  /*0d80*/  IMAD R165, R165, -0xa0, RZ ;  /* 0xffffff60a5a57824 */ /* 0x000fca00078e02ff */
[----:B------:R-:W-:-:S14]  /*0d90*/  R2UR UR6, R165 ;  /* 0x00000000a50672ca */ /* 0x000fdc00000e0000 */
[----:B------:R-:W3:Y:S01]  /*0da0*/  LDCU UR6, c[0x0][UR6+0x2b4] ;  /* 0x00005680060677ac */ /* 0x000ee20008000800 */
[----:B------:R-:W4:Y:S08]  /*0db0*/  S2UR UR4, SR_CTAID.Y ;  /* 0x00000000000479c3 */ /* 0x000f300000002600 */
[----:B------:R-:W3:Y:S01]  /*0dc0*/  LDC R9, c[0x0][0xb24] ;  /* 0x0002c900ff097b82 */ /* 0x000ee20000000800 */
[----:B-1----:R-:W-:-:S02]  /*0dd0*/  I2FP.F32.U32 R5, UR5 ;  /* 0x0000000500057c45 */ /* 0x002fc40008201000 */
[----:B------:R-:W-:-:S05]  /*0de0*/  CS2R.32 R3, SR_CgaSize ;  /* 0x0000000000037805 */ /* 0x000fca0000008a00 */
[----:B------:R-:W-:-:S06]  /*0df0*/  IMAD R3, R3, -0xa0, RZ ;  /* 0xffffff6003037824 */ /* 0x000fcc00078e02ff */
[----:B------:R-:W1:Y:S01]  /*0e00*/  LDC R3, c[0x0][R3+0x2a0] ;  /* 0x0000a80003037b82 */ /* 0x000e620000000800 */
[----:B------:R-:W-:Y:S01]  /*0e10*/  MOV R165, UR5 ;  /* 0x0000000500a57c02 */ /* 0x000fe20008000f00 */
[----:B--2---:R-:W-:Y:S01]  /*0e20*/  FMUL R5, R5, UR7 ;  /* 0x0000000705057c20 */ /* 0x004fe20008400000 */
[----:B----4-:R-:W-:Y:S02]  /*0e30*/  I2FP.F32.U32 R4, UR4 ;  /* 0x0000000400047c45 */ /* 0x010fe40008201000 */
[----:B------:R-:W-:-:S05]  /*0e40*/  CS2R.32 R2, SR_CgaSize ;  /* 0x0000000000027805 */ /* 0x000fca0000008a00 */
[----:B------:R-:W-:-:S06]  /*0e50*/  IMAD R2, R2, -0xa0, RZ ;  /* 0xffffff6002027824 */ /* 0x000fcc00078e02ff */
[----:B------:R-:W2:Y:S01]  /*0e60*/  LDC R2, c[0x0][R2+0x2a4] ;  /* 0x0000a90002027b82 */ /* 0x000ea20000000800 */
[----:B------:R-:W4:Y:S01]  /*0e70*/  F2I.U32.TRUNC.NTZ R154, R5 ;  /* 0x00000005009a7305 */ /* 0x000f22000020f000 */
[----:B------:R-:W-:Y:S01]  /*0e80*/  MOV R155, UR4 ;  /* 0x00000004009b7c02 */ /* 0x000fe20008000f00 */
[----:B---3--:R-:W-:-:S05]  /*0e90*/  FMUL R4, R4, UR6 ;  /* 0x0000000604047c20 */ /* 0x008fca0008400000 */
[----:B------:R-:W-:Y:S01]  /*0ea0*/  BAR.SYNC.DEFER_BLOCKING 0x0 ;  /* 0x0000000000007b1d */ /* 0x000fe20000010000 */
[----:B------:R-:W-:-:S05]  /*0eb0*/  ISETP.GE.AND P0, PT, R9, 0x1, PT ;  /* 0x000000010900780c */ /* 0x000fca0003f06270 */
[----:B------:R-:W3:Y:S02]  /*0ec0*/  F2I.U32.TRUNC.NTZ R143, R4 ;  /* 0x00000004008f7305 */ /* 0x000ee4000020f000 */
[----:B------:R-:W2:Y:S01]  /*0ed0*/  S2UR UR36, SR_CTAID.Z ;  /* 0x00000000002479c3 */ /* 0x000ea20000002700 */
[----:B----4-:R-:W-:-:S05]  /*0ee0*/  IADD3 R154, PT, PT, -R154, RZ, RZ ;  /* 0x000000ff9a9a7210 */ /* 0x010fca0007ffe1ff */
[----:B-1----:R-:W-:Y:S01]  /*0ef0*/  IMAD R154, R3, R154, UR5 ;  /* 0x00000005039a7e24 */ /* 0x002fe2000f8e029a */
[----:B---3--:R-:W-:-:S05]  /*0f00*/  IADD3 R143, PT, PT, -R143, RZ, RZ ;  /* 0x000000ff8f8f7210 */ /* 0x008fca0007ffe1ff */
[----:B--2---:R-:W-:Y:S01]  /*0f10*/  IMAD R143, R2, R143, UR4 ;  /* 0x00000004028f7e24 */ /* 0x004fe2000f8e028f */
[----:B------:R-:W-:Y:S06]  /*0f20*/  @!P0 BRA `(.L_x_15) ;  /* 0x0000000000b88947 */ /* 0x000fec0003800000 */
[----:B------:R-:W1:Y:S01]  /*0f30*/  LDC.64 R4, c[0x0][0xb18] ;  /* 0x0002c600ff047b82 */ /* 0x000e620000000a00 */
[----:B------:R-:W-:-:S07]  /*0f40*/  ISETP.NE.AND P0, PT, R9, 0x1, PT ;  /* 0x000000010900780c */ /* 0x000fce0003f05270 */
[----:B------:R-:W2:Y:S08]  /*0f50*/  LDC R10, c[0x0][0xb0c] ;  /* 0x0002c300ff0a7b82 */ /* 0x000eb00000000800 */
[----:B------:R-:W3:Y:S08]  /*0f60*/  LDC R11, c[0x0][0x370] ;  /* 0x0000dc00ff0b7b82 */ /* 0x000ef00000000800 */
[----:B------:R-:W4:Y:S01]  /*0f70*/  LDC R12, c[0x0][0x374] ;  /* 0x0000dd00ff0c7b82 */ /* 0x000f220000000800 */
[----:B-1----:R-:W-:-:S07]  /*0f80*/  ISETP.NE.AND P1, PT, R4, 0x1, PT ;  /* 0x000000010400780c */ /* 0x002fce0003f25270 */
[----:B------:R-:W3:Y:S01]  /*0f90*/  LDC.64 R6, c[0x0][0xb10] ;  /* 0x0002c400ff067b82 */ /* 0x000ee20000000a00 */
[----:B--2---:R-:W-:-:S07]  /*0fa0*/  ISETP.NE.AND P2, PT, R10, 0x1, PT ;  /* 0x000000010a00780c */ /* 0x004fce0003f45270 */
[----:B------:R-:W1:Y:S08]  /*0fb0*/  LDC R8, c[0x0][0xb20] ;  /* 0x0002c800ff087b82 */ /* 0x000e700000000800 */
[----:B------:R-:W2:Y:S01]  /*0fc0*/  LDC.64 R2, c[0x0][0xb28] ;  /* 0x0002ca00ff027b82 */ /* 0x000ea20000000a00 */
[----:B----4-:R-:W-:-:S04]  /*0fd0*/  IMAD.HI.U32 R13, R12, R5, RZ ;  /* 0x000000050c0d7227 */ /* 0x010fc800078e00ff */
[----:B------:R-:W-:-:S04]  /*0fe0*/  IMAD.HI.U32 R5, R155, R5, RZ ;  /* 0x000000059b057227 */ /* 0x000fc800078e00ff */
[----:B---3--:R-:W-:-:S04]  /*0ff0*/  IMAD.HI.U32 R14, R11, R6, RZ ;  /* 0x000000060b0e7227 */ /* 0x008fc800078e00ff */
[----:B------:R-:W-:Y:S01]  /*1000*/  IMAD.HI.U32 R16, R165, R6, RZ ;  /* 0x00000006a5107227 */ /* 0x000fe200078e00ff */
[-C--:B------:R-:W-:Y:S02]  /*1010*/  @P2 SHF.R.U32.HI R11, RZ, R7.reuse, R14 ;  /* 0x00000007ff0b2219 */ /* 0x080fe4000001160e */
[-C--:B-1----:R-:W-:Y:S02]  /*1020*/  @P1 SHF.R.U32.HI R12, RZ, R8.reuse, R13 ;  /* 0x00000008ff0c1219 */ /* 0x082fe4000001160d */
[----:B------:R-:W-:Y:S02]  /*1030*/  SHF.R.U32.HI R8, RZ, R8, R5 ;  /* 0x00000008ff087219 */ /* 0x000fe40000011605 */
[----:B------:R-:W-:Y:S02]  /*1040*/  SHF.R.U32.HI R16, RZ, R7, R16 ;  /* 0x00000007ff107219 */ /* 0x000fe40000011610 */
[----:B------:R-:W-:Y:S01]  /*1050*/  SEL R5, R155, R8, !P1 ;  /* 0x000000089b057207 */ /* 0x000fe20004800000 */
[----:B--2---:R-:W-:Y:S01]  /*1060*/  IMAD.HI.U32 R14, R12, R2, RZ ;  /* 0x000000020c0e7227 */ /* 0x004fe200078e00ff */
[----:B------:R-:W-:-:S03]  /*1070*/  SEL R7, R165, R16, !P2 ;  /* 0x00000010a5077207 */ /* 0x000fc60005000000 */
[----:B------:R-:W-:Y:S01]  /*1080*/  IMAD.HI.U32 R6, R11, R2, RZ ;  /* 0x000000020b067227 */ /* 0x000fe200078e00ff */
[----:B------:R-:W-:-:S04]  /*1090*/  @P0 SHF.R.U32.HI R12, RZ, R3, R14 ;  /* 0x00000003ff0c0219 */ /* 0x000fc8000001160e */
[----:B------:R-:W-:Y:S01]  /*10a0*/  @P0 SHF.R.U32.HI R11, RZ, R3, R6 ;  /* 0x00000003ff0b0219 */ /* 0x000fe20000011606 */
[----:B------:R-:W-:-:S04]  /*10b0*/  IMAD R12, R12, R9, RZ ;  /* 0x000000090c0c7224 */ /* 0x000fc800078e02ff */
[----:B------:R-:W-:Y:S01]  /*10c0*/  IMAD R6, R11, R9, RZ ;  /* 0x000000090b067224 */ /* 0x000fe200078e02ff */
[----:B------:R-:W-:-:S04]  /*10d0*/  ISETP.GE.AND P1, PT, R5, R12, PT ;  /* 0x0000000c0500720c */ /* 0x000fc80003f26270 */
[----:B------:R-:W-:Y:S01]  /*10e0*/  ISETP.GE.OR P1, PT, R7, R6, P1 ;  /* 0x000000060700720c */ /* 0x000fe20000f26670 */
[----:B------:R-:W-:-:S05]  /*10f0*/  IMAD.HI.U32 R6, R5, R2, RZ ;  /* 0x0000000205067227 */ /* 0x000fca00078e00ff */
[----:B------:R-:W-:-:S04]  /*1100*/  SHF.R.U32.HI R6, RZ, R3, R6 ;  /* 0x00000003ff067219 */ /* 0x000fc80000011606 */
[----:B------:R-:W-:-:S03]  /*1110*/  SEL R6, R5, R6, !P0 ;  /* 0x0000000605067207 */ /* 0x000fc60004000000 */
[----:B------:R-:W-:Y:S01]  /*1120*/  @!P1 IMAD.HI.U32 R8, R7, R2, RZ ;  /* 0x0000000207089227 */ /* 0x000fe200078e00ff */
[----:B------:R-:W-:-:S04]  /*1130*/  IADD3 R2, PT, PT, -R6, RZ, RZ ;  /* 0x000000ff06027210 */ /* 0x000fc80007ffe1ff */
[----:B------:R-:W-:Y:S01]  /*1140*/  @!P1 SHF.R.U32.HI R8, RZ, R3, R8 ;  /* 0x00000003ff089219 */ /* 0x000fe20000011608 */
[----:B------:R-:W-:-:S03]  /*1150*/  IMAD R2, R9, R2, R5 ;  /* 0x0000000209027224 */ /* 0x000fc600078e0205 */
[----:B------:R-:W-:Y:S02]  /*1160*/  @!P1 SEL R3, R7, R8, !P0 ;  /* 0x0000000807039207 */ /* 0x000fe40004000000 */
[----:B------:R-:W-:-:S03]  /*1170*/  IADD3 R8, PT, PT, -R5, RZ, RZ ;  /* 0x000000ff05087210 */ /* 0x000fc60007ffe1ff */
[--C-:B------:R-:W-:Y:S02]  /*1180*/  @!P1 IMAD.IADD R6, R6, 0x1, -R3.reuse ;  /* 0x0000000106069824 */ /* 0x100fe400078e0a03 */
[----:B------:R-:W-:Y:S01]  /*1190*/  @!P1 IMAD R3, R2, R11, R3 ;  /* 0x0000000b02039224 */ /* 0x000fe200078e0203 */
[----:B------:R-:W-:Y:S01]  /*11a0*/  IADD3 R2, PT, PT, -R7, RZ, RZ ;  /* 0x000000ff07027210 */ /* 0x000fe20007ffe1ff */
[----:B------:R-:W-:Y:S02]  /*11b0*/  @!P1 IMAD R5, R6, R9, R7 ;  /* 0x0000000906059224 */ /* 0x000fe400078e0207 */
[----:B------:R-:W-:Y:S02]  /*11c0*/  IMAD R8, R4, R8, R155 ;  /* 0x0000000804087224 */ /* 0x000fe400078e029b */
[----:B------:R-:W-:Y:S02]  /*11d0*/  @!P1 IMAD.MOV.U32 R7, RZ, RZ, R3 ;  /* 0x000000ffff079224 */ /* 0x000fe400078e0003 */
[----:B------:R-:W-:-:S02]  /*11e0*/  IMAD R2, R10, R2, R165 ;  /* 0x000000020a027224 */ /* 0x000fc400078e02a5 */
[----:B------:R-:W-:Y:S02]  /*11f0*/  IMAD R155, R5, R4, R8 ;  /* 0x00000004059b7224 */ /* 0x000fe400078e0208 */
[----:B------:R-:W-:Y:S02]  /*1200*/  IMAD R165, R7, R10, R2 ;  /* 0x0000000a07a57224 */ /* 0x000fe400078e0202 */
.L_x_15:
[----:B------:R-:W1:Y:S01]  /*1210*/  LDCU UR4, c[0x0][0xb30] ;  /* 0x00016600ff0477ac */ /* 0x000e620008000800 */
[----:B------:R-:W2:Y:S08]  /*1220*/  S2UR UR37, SR_CgaCtaId ;  /* 0x00000000002579c3 */ /* 0x000eb00000008800 */
[----:B------:R-:W3:Y:S01]  /*1230*/  LDC R72, c[0x0][0xb24] ;  /* 0x0002c900ff487b82 */ /* 0x000ee20000000800 */
[----:B-1----:R-:W-:-:S09]  /*1240*/  UISETP.NE.AND UP1, UPT, UR4, 0x1, UPT ;  /* 0x000000010400788c */ /* 0x002fd2000bf25270 */
[----:B--2---:R-:W-:Y:S05]  /*1250*/  BRA.U UP1, `(.L_x_16) ;  /* 0x0000000101407547 */ /* 0x004fea000b800000 */
[----:B------:R-:W1:Y:S08]  /*1260*/  LDC.64 R4, c[0x0][0xb10] ;  /* 0x0002c400ff047b82 */ /* 0x000e700000000a00 */
[----:B------:R-:W2:Y:S08]  /*1270*/  LDC.64 R2, c[0x0][0xb18] ;  /* 0x0002c600ff027b82 */ /* 0x000eb00000000a00 */
[----:B------:R-:W4:Y:S08]  /*1280*/  LDC R6, c[0x0][0xb20] ;  /* 0x0002c800ff067b82 */ /* 0x000f300000000800 */
[----:B------:R-:W3:Y:S01]  /*1290*/  LDC R8, c[0x0][0xb0c] ;  /* 0x0002c300ff087b82 */ /* 0x000ee20000000800 */
[----:B-1----:R-:W-:-:S05]  /*12a0*/  IMAD.HI.U32 R4, R165, R4, RZ ;  /* 0x00000004a5047227 */ /* 0x002fca00078e00ff */
[----:B------:R-:W-:Y:S01]  /*12b0*/  SHF.R.U32.HI R4, RZ, R5, R4 ;  /* 0x00000005ff047219 */ /* 0x000fe20000011604 */
[----:B--2---:R-:W-:Y:S01]  /*12c0*/  IMAD.HI.U32 R3, R155, R3, RZ ;  /* 0x000000039b037227 */ /* 0x004fe200078e00ff */
[----:B------:R-:W-:-:S04]  /*12d0*/  ISETP.NE.AND P0, PT, R2, 0x1, PT ;  /* 0x000000010200780c */ /* 0x000fc80003f05270 */
[----:B----4-:R-:W-:-:S04]  /*12e0*/  SHF.R.U32.HI R6, RZ, R6, R3 ;  /* 0x00000006ff067219 */ /* 0x010fc80000011603 */
[----:B------:R-:W-:Y:S02]  /*12f0*/  SEL R3, R155, R6, !P0 ;  /* 0x000000069b037207 */ /* 0x000fe40004000000 */
[----:B---3--:R-:W-:-:S04]  /*1300*/  ISETP.NE.AND P1, PT, R8, 0x1, PT ;  /* 0x000000010800780c */ /* 0x008fc80003f25270 */
[----:B------:R-:W-:-:S05]  /*1310*/  SEL R4, R165, R4, !P1 ;  /* 0x00000004a5047207 */ /* 0x000fca0004800000 */
[----:B------:R-:W-:Y:S02]  /*1320*/  IMAD.IADD R5, R3, 0x1, -R4 ;  /* 0x0000000103057824 */ /* 0x000fe400078e0a04 */
[----:B------:R-:W-:Y:S02]  /*1330*/  IMAD.IADD R3, R4, 0x1, -R3 ;  /* 0x0000000104037824 */ /* 0x000fe400078e0a03 */
[----:B------:R-:W-:Y:S02]  /*1340*/  IMAD R165, R5, R8, R165 ;  /* 0x0000000805a57224 */ /* 0x000fe400078e02a5 */
[----:B------:R-:W-:-:S07]  /*1350*/  IMAD R155, R3, R2, R155 ;  /* 0x00000002039b7224 */ /* 0x000fce00078e029b */
.L_x_16:
[----:B------:R-:W-:Y:S01]  /*1360*/  BAR.SYNC.DEFER_BLOCKING 0x0 ;  /* 0x0000000000007b1d */ /* 0x000fe20000010000 */
[----:B------:R-:W-:Y:S01]  /*1370*/  UISETP.NE.AND UP1, UPT, UR8, 0x2, UPT ;  /* 0x000000020800788c */ /* 0x000fe2000bf25270 */
[----:B------:R-:W-:Y:S02]  /*1380*/  ISETP.NE.OR P5, PT, R0, 0x2, !P5 ;  /* 0x000000020000780c */ /* 0x000fe40006fa5670 */
[----:B------:R-:W-:-:S06]  /*1390*/  LOP3.LUT R2, R166, 0x1f, RZ, 0xc0, !PT ;  /* 0x0000001fa6027812 */ /* 0x000fcc00078ec0ff */
[----:B------:R-:W-:Y:S05]  /*13a0*/  BRA.U UP1, `(.L_x_17) ;  /* 0x0000001101c87547 */ /* 0x000fea000b800000 */
[----:B------:R-:W1:Y:S01]  /*13b0*/  LDCU UR13, c[0x0][0x38c] ;  /* 0x00007180ff0d77ac */ /* 0x000e620008000800 */
[----:B------:R-:W2:Y:S01]  /*13c0*/  LDC R9, c[0x0][0x370] ;  /* 0x0000dc00ff097b82 */ /* 0x000ea20000000800 */
[----:B------:R-:W-:Y:S01]  /*13d0*/  PLOP3.LUT P1, PT, PT, PT, UP2, 0x80, 0x8 ;  /* 0x000000000008781c */ /* 0x000fe20003f2f028 */
[----:B------:R-:W-:Y:S01]  /*13e0*/  IMAD.MOV.U32 R15, RZ, RZ, 0x1 ;  /* 0x00000001ff0f7424 */ /* 0x000fe200078e00ff */
[----:B------:R-:W-:Y:S01]  /*13f0*/  ISETP.EQ.OR P4, PT, R2, RZ, P5 ;  /* 0x000000ff0200720c */ /* 0x000fe20002f82670 */
[----:B------:R-:W-:Y:S01]  /*1400*/  IMAD.MOV.U32 R14, RZ, RZ, RZ ;  /* 0x000000ffff0e7224 */ /* 0x000fe200078e00ff */
[----:B------:R-:W-:Y:S02]  /*1410*/  PLOP3.LUT P1, PT, P1, PT, PT, 0x8, 0x80 ;  /* 0x000000000080781c */ /* 0x000fe40000f2e170 */
[----:B------:R-:W-:Y:S01]  /*1420*/  CS2R R12, SRZ ;  /* 0x00000000000c7805 */ /* 0x000fe2000001ff00 */
[----:B------:R-:W-:Y:S01]  /*1430*/  IMAD.MOV.U32 R10, RZ, RZ, 0x1 ;  /* 0x00000001ff0a7424 */ /* 0x000fe200078e00ff */
[----:B------:R-:W4:Y:S01]  /*1440*/  LDC R0, c[0x0][0x374] ;  /* 0x0000dd00ff007b82 */ /* 0x000f220000000800 */
[----:B------:R-:W2:Y:S01]  /*1450*/  LDCU.64 UR22, c[0x0][0x348] ;  /* 0x00006900ff1677ac */ /* 0x000ea20008000a00 */
[----:B------:R-:W-:Y:S01]  /*1460*/  UMOV UR6, URZ ;  /* 0x000000ff00067c82 */ /* 0x000fe20008000000 */
[----:B-1----:R-:W-:-:S04]  /*1470*/  UIADD3 UR5, UPT, UPT, UR13, 0x1f, URZ ;  /* 0x0000001f0d057890 */ /* 0x002fc8000fffe0ff */
[----:B------:R-:W-:-:S04]  /*1480*/  USHF.R.S32.HI UR4, URZ, 0x1f, UR5 ;  /* 0x0000001fff047899 */ /* 0x000fc80008011405 */
[----:B------:R-:W-:-:S04]  /*1490*/  ULEA.HI UR4, UR4, UR5, URZ, 0x5 ;  /* 0x0000000504047291 */ /* 0x000fc8000f8f28ff */
[----:B------:R-:W-:Y:S02]  /*14a0*/  USHF.R.S32.HI UR15, URZ, 0x5, UR4 ;  /* 0x00000005ff0f7899 */ /* 0x000fe40008011404 */
[----:B------:R-:W-:Y:S02]  /*14b0*/  UIADD3 UR4, UPT, UPT, UR13, -0x1, URZ ;  /* 0xffffffff0d047890 */ /* 0x000fe4000fffe0ff */
[----:B------:R-:W-:Y:S02]  /*14c0*/  UISETP.LT.U32.AND UP0, UPT, UR15, 0x7, UPT ;  /* 0x000000070f00788c */ /* 0x000fe4000bf01070 */
[----:B------:R-:W-:Y:S02]  /*14d0*/  UISETP.GE.U32.AND UP1, UPT, UR4, -0x3f, UPT ;  /* 0xffffffc10400788c */ /* 0x000fe4000bf26070 */
[----:B------:R-:W-:Y:S02]  /*14e0*/  USEL UR14, UR15, 0x7, UP0 ;  /* 0x000000070f0e7887 */ /* 0x000fe40008000000 */
[----:B------:R-:W-:-:S02]  /*14f0*/  UIADD3 UR13, UPT, UPT, UR13, 0x3e, URZ ;  /* 0x0000003e0d0d7890 */ /* 0x000fc4000fffe0ff */
[----:B------:R-:W-:Y:S02]  /*1500*/  UIADD3 UR5, UPT, UPT, UR14, -0x1, URZ ;  /* 0xffffffff0e057890 */ /* 0x000fe4000fffe0ff */
[----:B------:R-:W-:-:S03]  /*1510*/  UIADD3 UR7, UPT, UPT, UR15, -UR14, URZ ;  /* 0x8000000e0f077290 */ /* 0x000fc6000fffe0ff */
[----:B------:R-:W-:-:S04]  /*1520*/  @UP1 UIADD3 UR5, UPT, UPT, UR14, URZ, URZ ;  /* 0x000000ff0e051290 */ /* 0x000fc8000fffe0ff */
[----:B--2---:R-:W-:-:S12]  /*1530*/  UIADD3 UR5, UPT, UPT, UR5, 0x1, URZ ;  /* 0x0000000105057890 */ /* 0x004fd8000fffe0ff */
.L_x_35:
[----:B------:R-:W-:Y:S01]  /*1540*/  UISETP.NE.AND UP0, UPT, UR37, URZ, UPT ;  /* 0x000000ff2500728c */ /* 0x000fe2000bf05270 */
[----:B------:R-:W1:Y:S08]  /*1550*/  S2UR UR37, SR_CgaCtaId ;  /* 0x00000000002579c3 */ /* 0x000e700000008800 */
[----:B------:R-:W-:Y:S05]  /*1560*/  BRA.U UP0, `(.L_x_18) ;  /* 0x0000000100347547 */ /* 0x000fea000b800000 */
[----:B------:R-:W2:Y:S01]  /*1570*/  S2R R2, SR_CgaCtaId ;  /* 0x0000000000027919 */ /* 0x000ea20000008800 */
[----:B------:R-:W-:-:S04]  /*1580*/  MOV R3, 0x400 ;  /* 0x0000040000037802 */ /* 0x000fc80000000f00 */
[----:B--2---:R-:W-:Y:S02]  /*1590*/  LEA R3, R2, R3, 0x18 ;  /* 0x0000000302037211 */ /* 0x004fe400078ec0ff */
[----:B------:R-:W-:-:S03]  /*15a0*/  SHF.L.U32 R2, R10, 0x1f, RZ ;  /* 0x0000001f0a027819 */ /* 0x000fc600000006ff */
[----:B------:R-:W-:-:S04]  /*15b0*/  IMAD R3, R12, 0x8, R3 ;  /* 0x000000080c037824 */ /* 0x000fc800078e0203 */
[----:B------:R-:W2:Y:S02]  /*15c0*/  SYNCS.PHASECHK.TRANS64.TRYWAIT P0, [R3+URZ+0x100], R2 ;  /* 0x00010002030075a7 */ /* 0x000ea400080011ff */
[----:B--2---:R-:W-:Y:S05]  /*15d0*/  @!P0 BRA `(.L_x_19) ;  /* 0x0000005400088947 */ /* 0x004fea0003800000 */
.L_x_98:
[----:B------:R-:W-:Y:S01]  /*15e0*/  VIADD R12, R12, 0x1 ;  /* 0x000000010c0c7836 */ /* 0x000fe20000000000 */
[----:B------:R2:W-:Y:S04]  /*15f0*/  SYNCS.ARRIVE.TRANS64.A1T0 RZ, [R3+URZ+0xf0], RZ ;  /* 0x0000f0ff03ff79a7 */ /* 0x0005e800081000ff */
[----:B------:R-:W-:-:S04]  /*1600*/  ISETP.NE.AND P0, PT, R12, 0x2, PT ;  /* 0x000000020c00780c */ /* 0x000fc80003f05270 */
[----:B------:R-:W-:Y:S02]  /*1610*/  SEL R12, R12, RZ, P0 ;  /* 0x000000ff0c0c7207 */ /* 0x000fe40000000000 */
[----:B--2---:R-:W-:-:S04]  /*1620*/  SEL R3, RZ, 0x1, P0 ;  /* 0x00000001ff037807 */ /* 0x004fc80000000000 */
[----:B------:R-:W-:-:S07]  /*1630*/  LOP3.LUT R10, R10, R3, RZ, 0x3c, !PT ;  /* 0x000000030a0a7212 */ /* 0x000fce00078e3cff */
.L_x_18:
[----:B------:R-:W-:Y:S01]  /*1640*/  UMOV UR4, 0x400 ;  /* 0x0000040000047882 */ /* 0x000fe20000000000 */
[----:B------:R-:W-:Y:S01]  /*1650*/  SHF.L.U32 R2, R15, 0x1f, RZ ;  /* 0x0000001f0f027819 */ /* 0x000fe200000006ff */
[----:B-1----:R-:W-:Y:S01]  /*1660*/  ULEA UR4, UR37, UR4, 0x18 ;  /* 0x0000000425047291 */ /* 0x002fe2000f8ec0ff */
[----:B------:R-:W-:Y:S01]  /*1670*/  R2UR UR35, R165 ;  /* 0x00000000a52372ca */ /* 0x000fe200000e0000 */
[----:B------:R-:W-:Y:S01]  /*1680*/  UISETP.GE.U32.AND UP0, UPT, UR13, 0x3f, UPT ;  /* 0x0000003f0d00788c */ /* 0x000fe2000bf06070 */
[----:B------:R-:W-:Y:S01]  /*1690*/  R2UR UR11, R155 ;  /* 0x000000009b0b72ca */ /* 0x000fe200000e0000 */
[----:B------:R-:W-:Y:S01]  /*16a0*/  ULEA UR8, UR6, UR4, 0x3 ;  /* 0x0000000406087291 */ /* 0x000fe2000f8e18ff */
[----:B------:R-:W-:-:S08]  /*16b0*/  UMOV UR24, URZ ;  /* 0x000000ff00187c82 */ /* 0x000fd00008000000 */
[----:B------:R1:W2:Y:S01]  /*16c0*/  SYNCS.PHASECHK.TRANS64.TRYWAIT P0, [UR8+0x38], R2 ;  /* 0x00003802ff0075a7 */ /* 0x0002a20008001108 */
[----:B------:R-:W-:Y:S02]  /*16d0*/  USHF.L.U32 UR35, UR35, 0x7, URZ ;  /* 0x0000000723237899 */ /* 0x000fe400080006ff */
[----:B------:R-:W-:Y:S01]  /*16e0*/  USHF.L.U32 UR11, UR11, 0x6, URZ ;  /* 0x000000060b0b7899 */ /* 0x000fe200080006ff */
[----:B------:R-:W-:Y:S11]  /*16f0*/  BRA.U !UP0, `(.L_x_20) ;  /* 0x0000000108a87547 */ /* 0x000ff6000b800000 */
[----:B------:R-:W-:Y:S01]  /*1700*/  UMOV UR16, URZ ;  /* 0x000000ff00107c82 */ /* 0x000fe20008000000 */
[----:B------:R-:W-:-:S05]  /*1710*/  UMOV UR17, UR6 ;  /* 0x0000000600117c82 */ /* 0x000fca0008000000 */
.L_x_25:
[----:B-1----:R-:W-:Y:S01]  /*1720*/  ULEA UR33, UR17, UR4, 0x3 ;  /* 0x0000000411217291 */ /* 0x002fe2000f8e18ff */
[----:B--2---:R-:W-:Y:S01]  /*1730*/  @!P5 MOV R3, 0x1800 ;  /* 0x000018000003d802 */ /* 0x004fe20000000f00 */
[----:B--2---:R-:W-:Y:S10]  /*1740*/  @P0 BRA `(.L_x_21) ;  /* 0x00000000000c0947 */ /* 0x004ff40003800000 */
[----:B------:R-:W-:-:S04]  /*1750*/  SHF.L.U32 R5, R15, 0x1f, RZ ;  /* 0x0000001f0f057819 */ /* 0x000fc800000006ff */
[----:B------:R-:W2:Y:S02]  /*1760*/  SYNCS.PHASECHK.TRANS64.TRYWAIT P0, [UR33+0x38], R5 ;  /* 0x00003805ff0075a7 */ /* 0x000ea40008001121 */
[----:B--2---:R-:W-:Y:S05]  /*1770*/  @!P0 BRA `(.L_x_22) ;  /* 0x0000005000b48947 */ /* 0x004fea0003800000 */
.L_x_21:
[----:B------:R2:W-:Y:S01]  /*1780*/  @!P5 SYNCS.ARRIVE.TRANS64 RZ, [UR33], R3 ;  /* 0x00000003ffffd9a7 */ /* 0x0005e20008000021 */
[----:B------:R-:W-:Y:S04]  /*1790*/  BSSY.RECONVERGENT B0, `(.L_x_23) ;  /* 0x0000003000007945 */ /* 0x000fe80003800200 */
[----:B------:R-:W-:Y:S05]  /*17a0*/  @P4 BRA `(.L_x_24) ;  /* 0x0000000000044947 */ /* 0x000fea0003800000 */
[----:B------:R-:W-:Y:S05]  /*17b0*/  BPT.TRAP 0x1 ;  /* 0x000000040000795c */ /* 0x000fea0000300000 */
.L_x_24:
[----:B------:R-:W-:Y:S05]  /*17c0*/  BSYNC.RECONVERGENT B0 ;  /* 0x0000000000007941 */ /* 0x000fea0003800200 */
.L_x_23:
[----:B------:R-:W-:Y:S02]  /*17d0*/  UIADD3 UR6, UPT, UPT, UR17, 0x1, URZ ;  /* 0x0000000111067890 */ /* 0x000fe4000fffe0ff */
[----:B------:R-:W-:Y:S02]  /*17e0*/  ULEA UR32, UR17, UR4, 0xc ;  /* 0x0000000411207291 */ /* 0x000fe4000f8e60ff */
[----:B------:R-:W-:Y:S02]  /*17f0*/  UISETP.NE.AND UP0, UPT, UR6, 0x7, UPT ;  /* 0x000000070600788c */ /* 0x000fe4000bf05270 */
[----:B------:R-:W-:Y:S02]  /*1800*/  UIADD3 UR26, UP1, UPT, UR22, 0x80, URZ ;  /* 0x00000080161a7890 */ /* 0x000fe4000ff3e0ff */
[----:B------:R-:W-:Y:S02]  /*1810*/  USEL UR9, URZ, 0x1, UP0 ;  /* 0x00000001ff097887 */ /* 0x000fe40008000000 */
[----:B------:R-:W-:-:S02]  /*1820*/  USEL UR6, UR6, URZ, UP0 ;  /* 0x000000ff06067287 */ /* 0x000fc40008000000 */
[----:B------:R-:W-:Y:S02]  /*1830*/  UIADD3 UR20, UP0, UPT, UR22, 0x180, URZ ;  /* 0x0000018016147890 */ /* 0x000fe4000ff1e0ff */
[----:B------:R-:W-:Y:S01]  /*1840*/  ULEA UR8, UR6, UR4, 0x3 ;  /* 0x0000000406087291 */ /* 0x000fe2000f8e18ff */
[----:B------:R-:W-:Y:S01]  /*1850*/  LOP3.LUT R15, R15, UR9, RZ, 0x3c, !PT ;  /* 0x000000090f0f7c12 */ /* 0x000fe2000f8e3cff */
[----:B------:R-:W-:Y:S02]  /*1860*/  USHF.L.U32 UR34, UR16, 0x5, URZ ;  /* 0x0000000510227899 */ /* 0x000fe400080006ff */
[----:B------:R-:W-:Y:S01]  /*1870*/  UIADD3.X UR27, UPT, UPT, URZ, UR23, URZ, UP1, !UPT ;  /* 0x00000017ff1b7290 */ /* 0x000fe20008ffe4ff */
[----:B-1----:R-:W-:Y:S01]  /*1880*/  SHF.L.U32 R2, R15, 0x1f, RZ ;  /* 0x0000001f0f027819 */ /* 0x002fe200000006ff */
[----:B------:R-:W-:Y:S02]  /*1890*/  UIADD3 UR32, UPT, UPT, UR32, 0x4400, URZ ;  /* 0x0000440020207890 */ /* 0x000fe4000fffe0ff */
[----:B------:R-:W-:Y:S01]  /*18a0*/  UIADD3.X UR21, UPT, UPT, URZ, UR23, URZ, UP0, !UPT ;  /* 0x00000017ff157290 */ /* 0x000fe200087fe4ff */
[----:B------:R1:W1:Y:S01]  /*18b0*/  SYNCS.PHASECHK.TRANS64.TRYWAIT P0, [UR8+0x38], R2 ;  /* 0x00003802ff0075a7 */ /* 0x0002620008001108 */
[----:B------:R-:W-:Y:S01]  /*18c0*/  ULEA UR8, UR17, UR4, 0xb ;  /* 0x0000000411087291 */ /* 0x000fe2000f8e58ff */
[----:B------:R-:W-:Y:S01]  /*18d0*/  UMOV UR18, 0x0 ;  /* 0x0000000000127882 */ /* 0x000fe20000000000 */
[----:B------:R-:W-:-:S02]  /*18e0*/  UMOV UR19, 0x10000000 ;  /* 0x1000000000137882 */ /* 0x000fc40000000000 */
[----:B------:R-:W-:Y:S01]  /*18f0*/  UIADD3 UR8, UPT, UPT, UR8, 0xb400, URZ ;  /* 0x0000b40008087890 */ /* 0x000fe2000fffe0ff */
[----:B------:R1:W-:Y:S01]  /*1900*/  UTMALDG.3D [UR32], [UR26], desc[UR18] ;  /* 0x000012201a0075b4 */ /* 0x0003e20008011000 */
[----:B------:R-:W-:Y:S01]  /*1910*/  UMOV UR12, UR36 ;  /* 0x00000024000c7c82 */ /* 0x000fe20008000000 */
[----:B------:R-:W-:Y:S01]  /*1920*/  UMOV UR9, UR33 ;  /* 0x0000002100097c82 */ /* 0x000fe20008000000 */
[----:B------:R-:W-:Y:S01]  /*1930*/  UMOV UR10, UR34 ;  /* 0x00000022000a7c82 */ /* 0x000fe20008000000 */
[----:B------:R-:W-:Y:S01]  /*1940*/  UIADD3 UR16, UPT, UPT, UR16, 0x1, URZ ;  /* 0x0000000110107890 */ /* 0x000fe2000fffe0ff */
[----:B------:R-:W-:Y:S01]  /*1950*/  UMOV UR24, UR5 ;  /* 0x0000000500187c82 */ /* 0x000fe20008000000 */
[----:B------:R-:W-:Y:S02]  /*1960*/  UMOV UR17, UR6 ;  /* 0x0000000600117c82 */ /* 0x000fe40008000000 */
[----:B------:R1:W-:Y:S01]  /*1970*/  UTMALDG.3D [UR8], [UR20], desc[UR18] ;  /* 0x00001208140075b4 */ /* 0x0003e20008011000 */
[----:B------:R-:W-:-:S09]  /*1980*/  UISETP.NE.AND UP0, UPT, UR16, UR5, UPT ;  /* 0x000000051000728c */ /* 0x000fd2000bf05270 */
[----:B------:R-:W-:Y:S05]  /*1990*/  BRA.U UP0, `(.L_x_25) ;  /* 0xfffffffd00607547 */ /* 0x000fea000b83ffff */
.L_x_20:
[----:B-1----:R-:W-:Y:S01]  /*19a0*/  ULEA UR8, UR6, UR4, 0x3 ;  /* 0x0000000406087291 */ /* 0x002fe2000f8e18ff */
[----:B------:R-:W-:Y:S01]  /*19b0*/  SHF.L.U32 R2, R15, 0x1f, RZ ;  /* 0x0000001f0f027819 */ /* 0x000fe200000006ff */
[----:B------:R-:W-:Y:S01]  /*19c0*/  @!P1 SYNCS.ARRIVE.TRANS64.A1T0 RZ, [UR4+0x88], RZ ;  /* 0x000088ffffff99a7 */ /* 0x000fe20008100004 */
[----:B------:R-:W-:-:S06]  /*19d0*/  UISETP.GT.AND UP0, UPT, UR15, UR14, UPT ;  /* 0x0000000e0f00728c */ /* 0x000fcc000bf04270 */
[----:B--2---:R1:W2:Y:S03]  /*19e0*/  SYNCS.PHASECHK.TRANS64.TRYWAIT P0, [UR8+0x38], R2 ;  /* 0x00003802ff0075a7 */ /* 0x0042a60008001108 */
[----:B------:R-:W-:Y:S05]  /*19f0*/  BRA.U !UP0, `(.L_x_26) ;  /* 0x0000000108ac7547 */ /* 0x000fea000b800000 */
[----:B------:R-:W-:Y:S01]  /*1a00*/  UIADD3 UR21, UPT, UPT, UR7, UR24, URZ ;  /* 0x0000001807157290 */ /* 0x000fe2000fffe0ff */
[----:B------:R-:W-:-:S11]  /*1a10*/  UMOV UR25, UR6 ;  /* 0x0000000600197c82 */ /* 0x000fd60008000000 */
.L_x_31:
[----:B-1----:R-:W-:Y:S01]  /*1a20*/  ULEA UR17, UR25, UR4, 0x3 ;  /* 0x0000000419117291 */ /* 0x002fe2000f8e18ff */
[----:B--2---:R-:W-:Y:S01]  /*1a30*/  @!P5 MOV R3, 0x1800 ;  /* 0x000018000003d802 */ /* 0x004fe20000000f00 */
[----:B--2---:R-:W-:Y:S10]  /*1a40*/  @P0 BRA `(.L_x_27) ;  /* 0x00000000000c0947 */ /* 0x004ff40003800000 */
[----:B------:R-:W-:-:S04]  /*1a50*/  SHF.L.U32 R5, R15, 0x1f, RZ ;  /* 0x0000001f0f057819 */ /* 0x000fc800000006ff */
[----:B------:R-:W2:Y:S02]  /*1a60*/  SYNCS.PHASECHK.TRANS64.TRYWAIT P0, [UR17+0x38], R5 ;  /* 0x00003805ff0075a7 */ /* 0x000ea40008001111 */
[----:B--2---:R-:W-:Y:S05]  /*1a70*/  @!P0 BRA `(.L_x_28) ;  /* 0x00000050000c8947 */ /* 0x004fea0003800000 */
.L_x_27:
[----:B------:R2:W-:Y:S01]  /*1a80*/  @!P5 SYNCS.ARRIVE.TRANS64 RZ, [UR17], R3 ;  /* 0x00000003ffffd9a7 */ /* 0x0005e20008000011 */
[----:B------:R-:W-:Y:S04]  /*1a90*/  BSSY.RECONVERGENT B0, `(.L_x_29) ;  /* 0x0000003000007945 */ /* 0x000fe80003800200 */
[----:B------:R-:W-:Y:S05]  /*1aa0*/  @P4 BRA `(.L_x_30) ;  /* 0x0000000000044947 */ /* 0x000fea0003800000 */
[----:B------:R-:W-:Y:S05]  /*1ab0*/  BPT.TRAP 0x1 ;  /* 0x000000040000795c */ /* 0x000fea0000300000 */
.L_x_30:
[----:B------:R-:W-:Y:S05]  /*1ac0*/  BSYNC.RECONVERGENT B0 ;  /* 0x0000000000007941 */ /* 0x000fea0003800200 */
.L_x_29:
        /* <DEDUP_REMOVED lines=10> */
[----:B------:R-:W-:Y:S01]  /*1b70*/  UIADD3 UR16, UPT, UPT, UR16, 0x4400, URZ ;  /* 0x0000440010107890 */ /* 0x000fe2000fffe0ff */
[----:B-1----:R-:W-:Y:S01]  /*1b80*/  SHF.L.U32 R2, R15, 0x1f, RZ ;  /* 0x0000001f0f027819 */ /* 0x002fe200000006ff */
[----:B------:R-:W-:Y:S02]  /*1b90*/  UIADD3.X UR31, UPT, UPT, URZ, UR23, URZ, UP1, !UPT ;  /* 0x00000017ff1f7290 */ /* 0x000fe40008ffe4ff */
[----:B------:R-:W-:Y:S01]  /*1ba0*/  UIADD3.X UR29, UPT, UPT, URZ, UR23, URZ, UP0, !UPT ;  /* 0x00000017ff1d7290 */ /* 0x000fe200087fe4ff */
[----:B------:R1:W1:Y:S01]  /*1bb0*/  SYNCS.PHASECHK.TRANS64.TRYWAIT P0, [UR8+0x38], R2 ;  /* 0x00003802ff0075a7 */ /* 0x0002620008001108 */
[----:B------:R-:W-:Y:S01]  /*1bc0*/  ULEA UR8, UR25, UR4, 0xb ;  /* 0x0000000419087291 */ /* 0x000fe2000f8e58ff */
[----:B------:R-:W-:Y:S01]  /*1bd0*/  UMOV UR26, 0x0 ;  /* 0x00000000001a7882 */ /* 0x000fe20000000000 */
[----:B------:R-:W-:-:S02]  /*1be0*/  UMOV UR27, 0x10000000 ;  /* 0x10000000001b7882 */ /* 0x000fc40000000000 */
[----:B------:R-:W-:Y:S01]  /*1bf0*/  UIADD3 UR8, UPT, UPT, UR8, 0xb400, URZ ;  /* 0x0000b40008087890 */ /* 0x000fe2000fffe0ff */
[----:B------:R-:W-:Y:S01]  /*1c00*/  UMOV UR19, UR35 ;  /* 0x0000002300137c82 */ /* 0x000fe20008000000 */
[----:B------:R-:W-:Y:S01]  /*1c10*/  UMOV UR20, UR36 ;  /* 0x0000002400147c82 */ /* 0x000fe20008000000 */
[----:B------:R-:W-:Y:S01]  /*1c20*/  UMOV UR12, UR36 ;  /* 0x00000024000c7c82 */ /* 0x000fe20008000000 */
[----:B------:R-:W-:Y:S01]  /*1c30*/  UMOV UR9, UR17 ;  /* 0x0000001100097c82 */ /* 0x000fe20008000000 */
[----:B------:R-:W-:Y:S01]  /*1c40*/  UMOV UR10, UR18 ;  /* 0x00000012000a7c82 */ /* 0x000fe20008000000 */
[----:B------:R1:W-:Y:S01]  /*1c50*/  UTMALDG.3D [UR16], [UR30], desc[UR26] ;  /* 0x00001a101e0075b4 */ /* 0x0003e20008011000 */
[----:B------:R-:W-:Y:S01]  /*1c60*/  UIADD3 UR24, UPT, UPT, UR24, 0x1, URZ ;  /* 0x0000000118187890 */ /* 0x000fe2000fffe0ff */
[----:B------:R-:W-:-:S03]  /*1c70*/  UMOV UR25, UR6 ;  /* 0x0000000600197c82 */ /* 0x000fc60008000000 */
[----:B------:R-:W-:Y:S01]  /*1c80*/  UISETP.NE.AND UP0, UPT, UR24, UR21, UPT ;  /* 0x000000151800728c */ /* 0x000fe2000bf05270 */
[----:B------:R1:W-:Y:S08]  /*1c90*/  UTMALDG.3D [UR8], [UR28], desc[UR26] ;  /* 0x00001a081c0075b4 */ /* 0x0003f00008011000 */
[----:B------:R-:W-:Y:S05]  /*1ca0*/  BRA.U UP0, `(.L_x_31) ;  /* 0xfffffffd005c7547 */ /* 0x000fea000b83ffff */
.L_x_26:
[C---:B-1----:R-:W-:Y:S01]  /*1cb0*/  LEA R2, R14.reuse, UR4, 0x3 ;  /* 0x000000040e027c11 */ /* 0x042fe2000f8e18ff */
[----:B------:R-:W-:Y:S01]  /*1cc0*/  NOP ;  /* 0x0000000000007918 */ /* 0x000fe20000000000 */
[----:B--2---:R-:W-:Y:S02]  /*1cd0*/  SHF.L.U32 R3, R13, 0x1f, RZ ;  /* 0x0000001f0d037819 */ /* 0x004fe400000006ff */
[----:B------:R-:W-:Y:S02]  /*1ce0*/  LEA R4, R14, UR4, 0x4 ;  /* 0x000000040e047c11 */ /* 0x000fe4000f8e20ff */
[----:B------:R-:W1:Y:S02]  /*1cf0*/  SYNCS.PHASECHK.TRANS64.TRYWAIT P0, [R2+URZ+0x90], R3 ;  /* 0x00009003020075a7 */ /* 0x000e6400080011ff */
[----:B-1----:R-:W-:Y:S05]  /*1d00*/  @!P0 BRA `(.L_x_32) ;  /* 0x0000004c00808947 */ /* 0x002fea0003800000 */
.L_x_101:
[----:B------:R-:W2:Y:S01]  /*1d10*/  LDS.128 R4, [R4+0x120] ;  /* 0x0001200004047984 */ /* 0x000ea20000000c00 */
[----:B---3--:R-:W-:Y:S01]  /*1d20*/  ISETP.GE.AND P0, PT, R72, 0x1, PT ;  /* 0x000000014800780c */ /* 0x008fe20003f06270 */
[----:B-1----:R-:W-:Y:S01]  /*1d30*/  VIADD R2, R2, 0xa0 ;  /* 0x000000a002027836 */ /* 0x002fe20000000000 */
[----:B------:R-:W-:Y:S01]  /*1d40*/  @!PT LDS RZ, [RZ] ;  /* 0x00000000fffff984 */ /* 0x000fe20000000800 */
[----:B------:R-:W-:Y:S01]  /*1d50*/  @!PT LDS RZ, [RZ] ;  /* 0x00000000fffff984 */ /* 0x000fe20000000800 */
[----:B------:R-:W-:Y:S01]  /*1d60*/  @!PT LDS RZ, [RZ] ;  /* 0x00000000fffff984 */ /* 0x000fe20000000800 */
[----:B------:R-:W-:Y:S01]  /*1d70*/  @!PT LDS RZ, [RZ] ;  /* 0x00000000fffff984 */ /* 0x000fe20000000800 */
[----:B------:R1:W-:Y:S06]  /*1d80*/  MEMBAR.ALL.CTA ;  /* 0x0000000000007992 */ /* 0x0003ec0000008000 */
[----:B-1----:R-:W1:Y:S01]  /*1d90*/  FENCE.VIEW.ASYNC.S ;  /* 0x00000000000073c6 */ /* 0x002e620000000000 */
[----:B------:R-:W-:-:S04]  /*1da0*/  PRMT R2, RZ, 0x654, R2 ;  /* 0x00000654ff027816 */ /* 0x000fc80000000002 */
[----:B-1----:R1:W-:Y:S01]  /*1db0*/  SYNCS.ARRIVE.TRANS64.RED.A1T0 RZ, [R2+URZ], RZ ;  /* 0x000000ff02ff79a7 */ /* 0x0023e200081004ff */
[----:B--2---:R-:W-:-:S13]  /*1dc0*/  LOP3.LUT P2, RZ, R6, 0x1, RZ, 0xc0, !PT ;  /* 0x0000000106ff7812 */ /* 0x004fda000784c0ff */
[----:B------:R-:W-:Y:S01]  /*1dd0*/  @P2 SHF.R.U32.HI R3, RZ, 0x10, R5 ;  /* 0x00000010ff032819 */ /* 0x000fe20000011605 */
[----:B------:R-:W-:Y:S01]  /*1de0*/  VOTEU.ANY UP0, P2 ;  /* 0x0000000000ff7886 */ /* 0x000fe20001000100 */
[----:B------:R-:W-:Y:S02]  /*1df0*/  @P2 MOV R11, R4 ;  /* 0x00000004000b2202 */ /* 0x000fe40000000f00 */
[----:B------:R-:W-:Y:S02]  /*1e00*/  @P2 R2UR.BROADCAST UR8, R3 ;  /* 0x00000000030822ca */ /* 0x000fe400008e0000 */
[----:B------:R-:W-:-:S11]  /*1e10*/  @P2 LOP3.LUT R8, R5, 0xffff, RZ, 0xc0, !PT ;  /* 0x0000ffff05082812 */ /* 0x000fd600078ec0ff */
[----:B------:R-:W-:Y:S01]  /*1e20*/  @UP0 UMOV UR36, UR8 ;  /* 0x0000000800240c82 */ /* 0x000fe20008000000 */
[----:B-1----:R-:W-:Y:S05]  /*1e30*/  @!P0 BRA `(.L_x_33) ;  /* 0x0000000000b88947 */ /* 0x002fea0003800000 */
[----:B------:R-:W4:Y:S01]  /*1e40*/  LDC.64 R4, c[0x0][0xb18] ;  /* 0x0002c600ff047b82 */ /* 0x000f220000000a00 */
[----:B------:R-:W-:-:S07]  /*1e50*/  ISETP.NE.AND P3, PT, R72, 0x1, PT ;  /* 0x000000014800780c */ /* 0x000fce0003f65270 */
[----:B------:R-:W1:Y:S08]  /*1e60*/  LDC.64 R6, c[0x0][0xb10] ;  /* 0x0002c400ff067b82 */ /* 0x000e700000000a00 */
[----:B------:R-:W2:Y:S08]  /*1e70*/  LDC R16, c[0x0][0xb20] ;  /* 0x0002c800ff107b82 */ /* 0x000eb00000000800 */
[----:B------:R-:W3:Y:S01]  /*1e80*/  LDC R18, c[0x0][0xb0c] ;  /* 0x0002c300ff127b82 */ /* 0x000ee20000000800 */
[----:B----4-:R-:W-:Y:S01]  /*1e90*/  IMAD.HI.U32 R17, R0, R5, RZ ;  /* 0x0000000500117227 */ /* 0x010fe200078e00ff */
[----:B------:R-:W-:-:S03]  /*1ea0*/  ISETP.NE.AND P0, PT, R4, 0x1, PT ;  /* 0x000000010400780c */ /* 0x000fc60003f05270 */
[----:B------:R-:W-:-:S03]  /*1eb0*/  IMAD.HI.U32 R5, R8, R5, RZ ;  /* 0x0000000508057227 */ /* 0x000fc600078e00ff */
[----:B------:R-:W4:Y:S01]  /*1ec0*/  LDC.64 R2, c[0x0][0xb28] ;  /* 0x0002ca00ff027b82 */ /* 0x000f220000000a00 */
[----:B-1----:R-:W-:-:S04]  /*1ed0*/  IMAD.HI.U32 R20, R9, R6, RZ ;  /* 0x0000000609147227 */ /* 0x002fc800078e00ff */
[----:B------:R-:W-:Y:S01]  /*1ee0*/  IMAD.HI.U32 R22, R11, R6, RZ ;  /* 0x000000060b167227 */ /* 0x000fe200078e00ff */
[----:B------:R-:W-:Y:S02]  /*1ef0*/  SHF.R.U32.HI R20, RZ, R7, R20 ;  /* 0x00000007ff147219 */ /* 0x000fe40000011614 */
[-C--:B--2---:R-:W-:Y:S02]  /*1f00*/  SHF.R.U32.HI R17, RZ, R16.reuse, R17 ;  /* 0x00000010ff117219 */ /* 0x084fe40000011611 */
[----:B------:R-:W-:Y:S02]  /*1f10*/  SHF.R.U32.HI R5, RZ, R16, R5 ;  /* 0x00000010ff057219 */ /* 0x000fe40000011605 */
[----:B------:R-:W-:Y:S02]  /*1f20*/  SEL R17, R0, R17, !P0 ;  /* 0x0000001100117207 */ /* 0x000fe40004000000 */
[----:B------:R-:W-:Y:S02]  /*1f30*/  SHF.R.U32.HI R22, RZ, R7, R22 ;  /* 0x00000007ff167219 */ /* 0x000fe40000011616 */
[----:B---3--:R-:W-:-:S02]  /*1f40*/  ISETP.NE.AND P1, PT, R18, 0x1, PT ;  /* 0x000000011200780c */ /* 0x008fc40003f25270 */
[----:B------:R-:W-:Y:S02]  /*1f50*/  SEL R5, R8, R5, !P0 ;  /* 0x0000000508057207 */ /* 0x000fe40004000000 */
[----:B------:R-:W-:Y:S02]  /*1f60*/  SEL R19, R9, R20, !P1 ;  /* 0x0000001409137207 */ /* 0x000fe40004800000 */
[----:B------:R-:W-:Y:S01]  /*1f70*/  SEL R7, R11, R22, !P1 ;  /* 0x000000160b077207 */ /* 0x000fe20004800000 */
[----:B----4-:R-:W-:-:S04]  /*1f80*/  IMAD.HI.U32 R20, R17, R2, RZ ;  /* 0x0000000211147227 */ /* 0x010fc800078e00ff */
[----:B------:R-:W-:Y:S01]  /*1f90*/  IMAD.HI.U32 R6, R19, R2, RZ ;  /* 0x0000000213067227 */ /* 0x000fe200078e00ff */
[----:B------:R-:W-:-:S04]  /*1fa0*/  @P3 SHF.R.U32.HI R17, RZ, R3, R20 ;  /* 0x00000003ff113219 */ /* 0x000fc80000011614 */
[----:B------:R-:W-:Y:S01]  /*1fb0*/  @P3 SHF.R.U32.HI R19, RZ, R3, R6 ;  /* 0x00000003ff133219 */ /* 0x000fe20000011606 */
[----:B------:R-:W-:-:S04]  /*1fc0*/  IMAD R17, R72, R17, RZ ;  /* 0x0000001148117224 */ /* 0x000fc800078e02ff */
[----:B------:R-:W-:Y:S01]  /*1fd0*/  IMAD R6, R72, R19, RZ ;  /* 0x0000001348067224 */ /* 0x000fe200078e02ff */
[C---:B------:R-:W-:Y:S02]  /*1fe0*/  ISETP.GE.AND P0, PT, R5.reuse, R17, PT ;  /* 0x000000110500720c */ /* 0x040fe40003f06270 */
[----:B------:R-:W-:Y:S02]  /*1ff0*/  IADD3 R17, PT, PT, -R5, RZ, RZ ;  /* 0x000000ff05117210 */ /* 0x000fe40007ffe1ff */
[----:B------:R-:W-:Y:S01]  /*2000*/  ISETP.GE.OR P0, PT, R7, R6, P0 ;  /* 0x000000060700720c */ /* 0x000fe20000706670 */
[----:B------:R-:W-:-:S04]  /*2010*/  IMAD.HI.U32 R6, R5, R2, RZ ;  /* 0x0000000205067227 */ /* 0x000fc800078e00ff */
[----:B------:R-:W-:Y:S01]  /*2020*/  IMAD R8, R4, R17, R8 ;  /* 0x0000001104087224 */ /* 0x000fe200078e0208 */
[----:B------:R-:W-:-:S04]  /*2030*/  SHF.R.U32.HI R6, RZ, R3, R6 ;  /* 0x00000003ff067219 */ /* 0x000fc80000011606 */
[----:B------:R-:W-:-:S03]  /*2040*/  SEL R6, R5, R6, !P3 ;  /* 0x0000000605067207 */ /* 0x000fc60005800000 */
[----:B------:R-:W-:-:S04]  /*2050*/  @!P0 IMAD.HI.U32 R16, R7, R2, RZ ;  /* 0x0000000207108227 */ /* 0x000fc800078e00ff */
[----:B------:R-:W-:Y:S01]  /*2060*/  IMAD.MOV R2, RZ, RZ, -R6 ;  /* 0x000000ffff027224 */ /* 0x000fe200078e0a06 */
[----:B------:R-:W-:-:S03]  /*2070*/  @!P0 SHF.R.U32.HI R16, RZ, R3, R16 ;  /* 0x00000003ff108219 */ /* 0x000fc60000011610 */
[----:B------:R-:W-:Y:S01]  /*2080*/  IMAD R2, R72, R2, R5 ;  /* 0x0000000248027224 */ /* 0x000fe200078e0205 */
[----:B------:R-:W-:-:S05]  /*2090*/  @!P0 SEL R3, R7, R16, !P3 ;  /* 0x0000001007038207 */ /* 0x000fca0005800000 */
[--C-:B------:R-:W-:Y:S02]  /*20a0*/  @!P0 IMAD.IADD R6, R6, 0x1, -R3.reuse ;  /* 0x0000000106068824 */ /* 0x100fe400078e0a03 */
[----:B------:R-:W-:Y:S01]  /*20b0*/  @!P0 IMAD R3, R2, R19, R3 ;  /* 0x0000001302038224 */ /* 0x000fe200078e0203 */
[----:B------:R-:W-:Y:S01]  /*20c0*/  IADD3 R2, PT, PT, -R7, RZ, RZ ;  /* 0x000000ff07027210 */ /* 0x000fe20007ffe1ff */
[----:B------:R-:W-:Y:S02]  /*20d0*/  @!P0 IMAD R5, R72, R6, R7 ;  /* 0x0000000648058224 */ /* 0x000fe400078e0207 */
[----:B------:R-:W-:Y:S02]  /*20e0*/  @!P0 IMAD.MOV.U32 R7, RZ, RZ, R3 ;  /* 0x000000ffff078224 */ /* 0x000fe400078e0003 */
[----:B------:R-:W-:Y:S02]  /*20f0*/  IMAD R2, R18, R2, R11 ;  /* 0x0000000212027224 */ /* 0x000fe400078e020b */
[----:B------:R-:W-:-:S02]  /*2100*/  IMAD R8, R5, R4, R8 ;  /* 0x0000000405087224 */ /* 0x000fc400078e0208 */
[----:B------:R-:W-:Y:S02]  /*2110*/  IMAD R11, R7, R18, R2 ;  /* 0x00000012070b7224 */ /* 0x000fe400078e0202 */
.L_x_33:
[----:B------:R-:W1:Y:S02]  /*2120*/  LDCU UR8, c[0x0][0xb30] ;  /* 0x00016600ff0877ac */ /* 0x000e640008000800 */
[----:B-1----:R-:W-:-:S09]  /*2130*/  UISETP.NE.AND UP0, UPT, UR8, 0x1, UPT ;  /* 0x000000010800788c */ /* 0x002fd2000bf05270 */
[----:B------:R-:W-:Y:S05]  /*2140*/  BRA.U UP0, `(.L_x_34) ;  /* 0x0000000100407547 */ /* 0x000fea000b800000 */
[----:B------:R-:W1:Y:S08]  /*2150*/  LDC.64 R4, c[0x0][0xb10] ;  /* 0x0002c400ff047b82 */ /* 0x000e700000000a00 */
[----:B------:R-:W2:Y:S08]  /*2160*/  LDC.64 R2, c[0x0][0xb18] ;  /* 0x0002c600ff027b82 */ /* 0x000eb00000000a00 */
[----:B------:R-:W3:Y:S08]  /*2170*/  LDC R6, c[0x0][0xb20] ;  /* 0x0002c800ff067b82 */ /* 0x000ef00000000800 */
[----:B------:R-:W4:Y:S01]  /*2180*/  LDC R16, c[0x0][0xb0c] ;  /* 0x0002c300ff107b82 */ /* 0x000f220000000800 */
[----:B-1----:R-:W-:-:S05]  /*2190*/  IMAD.HI.U32 R4, R11, R4, RZ ;  /* 0x000000040b047227 */ /* 0x002fca00078e00ff */
[----:B------:R-:W-:Y:S01]  /*21a0*/  SHF.R.U32.HI R4, RZ, R5, R4 ;  /* 0x00000005ff047219 */ /* 0x000fe20000011604 */
[----:B--2---:R-:W-:Y:S01]  /*21b0*/  IMAD.HI.U32 R3, R8, R3, RZ ;  /* 0x0000000308037227 */ /* 0x004fe200078e00ff */
[----:B------:R-:W-:-:S04]  /*21c0*/  ISETP.NE.AND P0, PT, R2, 0x1, PT ;  /* 0x000000010200780c */ /* 0x000fc80003f05270 */
[----:B---3--:R-:W-:-:S04]  /*21d0*/  SHF.R.U32.HI R3, RZ, R6, R3 ;  /* 0x00000006ff037219 */ /* 0x008fc80000011603 */
[----:B------:R-:W-:Y:S02]  /*21e0*/  SEL R3, R8, R3, !P0 ;  /* 0x0000000308037207 */ /* 0x000fe40004000000 */
[----:B----4-:R-:W-:-:S04]  /*21f0*/  ISETP.NE.AND P1, PT, R16, 0x1, PT ;  /* 0x000000011000780c */ /* 0x010fc80003f25270 */
[----:B------:R-:W-:-:S05]  /*2200*/  SEL R4, R11, R4, !P1 ;  /* 0x000000040b047207 */ /* 0x000fca0004800000 */
[----:B------:R-:W-:Y:S02]  /*2210*/  IMAD.IADD R5, R3, 0x1, -R4 ;  /* 0x0000000103057824 */ /* 0x000fe400078e0a04 */
[----:B------:R-:W-:Y:S02]  /*2220*/  IMAD.IADD R3, R4, 0x1, -R3 ;  /* 0x0000000104037824 */ /* 0x000fe400078e0a03 */
[----:B------:R-:W-:Y:S02]  /*2230*/  IMAD R11, R5, R16, R11 ;  /* 0x00000010050b7224 */ /* 0x000fe400078e020b */
[----:B------:R-:W-:-:S07]  /*2240*/  IMAD R8, R3, R2, R8 ;  /* 0x0000000203087224 */ /* 0x000fce00078e0208 */
.L_x_34:
[----:B------:R-:W-:Y:S01]  /*2250*/  VIADD R14, R14, 0x1 ;  /* 0x000000010e0e7836 */ /* 0x000fe20000000000 */
[----:B------:R-:W-:Y:S01]  /*2260*/  PLOP3.LUT P1, PT, PT, PT, PT, 0x80, 0x8 ;  /* 0x000000000008781c */ /* 0x000fe20003f2f070 */
[----:B------:R-:W-:Y:S02]  /*2270*/  IMAD.IADD R165, R11, 0x1, R154 ;  /* 0x000000010ba57824 */ /* 0x000fe400078e029a */
[----:B------:R-:W-:Y:S01]  /*2280*/  IMAD.IADD R155, R8, 0x1, R143 ;  /* 0x00000001089b7824 */ /* 0x000fe200078e028f */
[----:B------:R-:W-:-:S04]  /*2290*/  ISETP.NE.AND P0, PT, R14, 0x2, PT ;  /* 0x000000020e00780c */ /* 0x000fc80003f05270 */
[----:B------:R-:W-:Y:S02]  /*22a0*/  SEL R2, RZ, 0x1, P0 ;  /* 0x00000001ff027807 */ /* 0x000fe40000000000 */
[----:B------:R-:W-:Y:S02]  /*22b0*/  SEL R14, R14, RZ, P0 ;  /* 0x000000ff0e0e7207 */ /* 0x000fe40000000000 */
[----:B------:R-:W-:Y:S01]  /*22c0*/  LOP3.LUT R13, R13, R2, RZ, 0x3c, !PT ;  /* 0x000000020d0d7212 */ /* 0x000fe200078e3cff */
[----:B------:R-:W-:Y:S06]  /*22d0*/  @P2 BRA `(.L_x_35) ;  /* 0xfffffff000982947 */ /* 0x000fec000383ffff */
[----:B------:R-:W-:Y:S01]  /*22e0*/  UIADD3 UR4, UPT, UPT, UR4, 0x38, URZ ;  /* 0x0000003804047890 */ /* 0x000fe2000fffe0ff */
[----:B------:R-:W-:-:S03]  /*22f0*/  SHF.L.U32 R3, R15, 0x1f, RZ ;  /* 0x0000001f0f037819 */ /* 0x000fc600000006ff */
[----:B------:R-:W-:-:S09]  /*2300*/  ULEA UR5, UR6, UR4, 0x3 ;  /* 0x0000000406057291 */ /* 0x000fd2000f8e18ff */
[----:B------:R-:W1:Y:S02]  /*2310*/  SYNCS.PHASECHK.TRANS64.TRYWAIT P0, [UR5], R3 ;  /* 0x00000003ff0075a7 */ /* 0x000e640008001105 */
[----:B-1----:R-:W-:Y:S05]  /*2320*/  @!P0 BRA `(.L_x_36) ;  /* 0x00000048000c8947 */ /* 0x002fea0003800000 */
.L_x_103:
[----:B------:R-:W-:-:S04]  /*2330*/  UIADD3 UR6, UPT, UPT, UR6, 0x1, URZ ;  /* 0x0000000106067890 */ /* 0x000fc8000fffe0ff */
[----:B------:R-:W-:-:S04]  /*2340*/  UISETP.NE.AND UP0, UPT, UR6, 0x7, UPT ;  /* 0x000000070600788c */ /* 0x000fc8000bf05270 */
[----:B------:R-:W-:Y:S02]  /*2350*/  USEL UR7, URZ, 0x1, UP0 ;  /* 0x00000001ff077887 */ /* 0x000fe40008000000 */
[----:B------:R-:W-:-:S04]  /*2360*/  USEL UR6, UR6, URZ, UP0 ;  /* 0x000000ff06067287 */ /* 0x000fc80008000000 */
[----:B------:R-:W-:Y:S01]  /*2370*/  ULEA UR5, UR6, UR4, 0x3 ;  /* 0x0000000406057291 */ /* 0x000fe2000f8e18ff */
[----:B------:R-:W-:-:S04]  /*2380*/  LOP3.LUT R2, R15, UR7, RZ, 0x3c, !PT ;  /* 0x000000070f027c12 */ /* 0x000fc8000f8e3cff */
[----:B-1----:R-:W-:-:S04]  /*2390*/  SHF.L.U32 R3, R2, 0x1f, RZ ;  /* 0x0000001f02037819 */ /* 0x002fc800000006ff */
[----:B------:R-:W1:Y:S02]  /*23a0*/  SYNCS.PHASECHK.TRANS64.TRYWAIT P0, [UR5], R3 ;  /* 0x00000003ff0075a7 */ /* 0x000e640008001105 */
[----:B-1----:R-:W-:Y:S05]  /*23b0*/  @!P0 BRA `(.L_x_37) ;  /* 0x0000004800008947 */ /* 0x002fea0003800000 */
.L_x_105:
        /* <DEDUP_REMOVED lines=9> */
.L_x_107:
        /* <DEDUP_REMOVED lines=9> */
.L_x_109:
        /* <DEDUP_REMOVED lines=9> */
.L_x_111:
        /* <DEDUP_REMOVED lines=9> */
.L_x_113:
[----:B------:R-:W-:-:S04]  /*2600*/  UIADD3 UR6, UPT, UPT, UR6, 0x1, URZ ;  /* 0x0000000106067890 */ /* 0x000fc8000fffe0ff */
[----:B------:R-:W-:-:S04]  /*2610*/  UISETP.NE.AND UP0, UPT, UR6, 0x7, UPT ;  /* 0x000000070600788c */ /* 0x000fc8000bf05270 */
[----:B------:R-:W-:Y:S02]  /*2620*/  USEL UR5, URZ, 0x1, UP0 ;  /* 0x00000001ff057887 */ /* 0x000fe40008000000 */
[----:B------:R-:W-:-:S04]  /*2630*/  USEL UR6, UR6, URZ, UP0 ;  /* 0x000000ff06067287 */ /* 0x000fc80008000000 */
[----:B------:R-:W-:Y:S01]  /*2640*/  ULEA UR6, UR6, UR4, 0x3 ;  /* 0x0000000406067291 */ /* 0x000fe2000f8e18ff */
[----:B-1----:R-:W-:-:S04]  /*2650*/  LOP3.LUT R3, R2, UR5, RZ, 0x3c, !PT ;  /* 0x0000000502037c12 */ /* 0x002fc8000f8e3cff */
[----:B------:R-:W-:Y:S01]  /*2660*/  SHF.L.U32 R3, R3, 0x1f, RZ ;  /* 0x0000001f03037819 */ /* 0x000fe200000006ff */
[----:B----4-:R-:W-:-:S07]  /*2670*/  IMAD.U32 R0, RZ, RZ, UR6 ;  /* 0x00000006ff007e24 */ /* 0x010fce000f8e00ff */
.L_x_42:
[----:B-1----:R1:W2:Y:S02]  /*2680*/  SYNCS.PHASECHK.TRANS64.TRYWAIT P0, [R0+URZ], R3 ;  /* 0x00000003000075a7 */ /* 0x0022a400080011ff */
[----:B--2---:R-:W-:Y:S05]  /*2690*/  @!P0 NANOSLEEP.SYNCS 0x989680 ;  /* 0x009896800000895d */ /* 0x004fea0003900000 */
[----:B------:R-:W2:Y:S02]  /*26a0*/  @!P0 SYNCS.PHASECHK.TRANS64 P0, [R0+URZ], R3 ;  /* 0x00000003000085a7 */ /* 0x000ea400080010ff */
[----:B--2---:R-:W-:Y:S05]  /*26b0*/  @P0 EXIT ;  /* 0x000000000000094d */ /* 0x004fea0003800000 */
[----:B------:R-:W-:Y:S05]  /*26c0*/  BRA `(.L_x_42) ;  /* 0xfffffffc00ec7947 */ /* 0x000fea000383ffff */
.L_x_17:
[----:B------:R-:W-:-:S04]  /*26d0*/  UISETP.NE.AND UP1, UPT, UR37, URZ, UPT ;  /* 0x000000ff2500728c */ /* 0x000fc8000bf25270 */
[----:B------:R-:W-:-:S09]  /*26e0*/  UISETP.NE.OR UP1, UPT, UR8, 0x1, UP1 ;  /* 0x000000010800788c */ /* 0x000fd20008f25670 */
[----:B------:R-:W-:Y:S05]  /*26f0*/  BRA.U UP1, `(.L_x_43) ;  /* 0x0000000501487547 */ /* 0x000fea000b800000 */
[----:B------:R-:W-:Y:S01]  /*2700*/  ISETP.NE.AND P2, PT, R2, RZ, PT ;  /* 0x000000ff0200720c */ /* 0x000fe20003f45270 */
[----:B------:R-:W-:Y:S01]  /*2710*/  IMAD.MOV.U32 R12, RZ, RZ, 0x1 ;  /* 0x00000001ff0c7424 */ /* 0x000fe200078e00ff */
[----:B------:R-:W-:Y:S02]  /*2720*/  CS2R R10, SRZ ;  /* 0x00000000000a7805 */ /* 0x000fe4000001ff00 */
[----:B------:R-:W-:Y:S01]  /*2730*/  CS2R R8, SRZ ;  /* 0x0000000000087805 */ /* 0x000fe2000001ff00 */
[----:B------:R-:W-:Y:S01]  /*2740*/  UMOV UR4, 0x400 ;  /* 0x0000040000047882 */ /* 0x000fe20000000000 */
[----:B------:R-:W-:Y:S01]  /*2750*/  UMOV UR6, URZ ;  /* 0x000000ff00067c82 */ /* 0x000fe20008000000 */
[----:B------:R-:W-:-:S12]  /*2760*/  ULEA UR37, UR37, UR4, 0x18 ;  /* 0x0000000425257291 */ /* 0x000fd8000f8ec0ff */
.L_x_47:
[----:B------:R-:W-:Y:S02]  /*2770*/  LEA R0, R8, UR37, 0x3 ;  /* 0x0000002508007c11 */ /* 0x000fe4000f8e18ff */
[----:B------:R-:W-:-:S03]  /*2780*/  SHF.L.U32 R5, R9, 0x1f, RZ ;  /* 0x0000001f09057819 */ /* 0x000fc600000006ff */
[----:B------:R-:W-:Y:S01]  /*2790*/  VIADD R4, R0, 0x100 ;  /* 0x0000010000047836 */ /* 0x000fe20000000000 */
[----:B------:R-:W1:Y:S02]  /*27a0*/  SYNCS.PHASECHK.TRANS64.TRYWAIT P0, [R0+URZ+0xf0], R5 ;  /* 0x0000f005000075a7 */ /* 0x000e6400080011ff */
[----:B-1----:R-:W-:Y:S05]  /*27b0*/  @!P0 BRA `(.L_x_44) ;  /* 0x0000004400788947 */ /* 0x002fea0003800000 */
.L_x_114:
[----:B------:R-:W-:Y:S01]  /*27c0*/  ULEA UR5, UR6, UR37, 0x3 ;  /* 0x0000002506057291 */ /* 0x000fe2000f8e18ff */
[----:B------:R-:W-:Y:S02]  /*27d0*/  PRMT R4, RZ, 0x654, R4 ;  /* 0x00000654ff047816 */ /* 0x000fe40000000004 */
[----:B-1----:R-:W-:Y:S01]  /*27e0*/  SHF.L.U32 R5, R12, 0x1f, RZ ;  /* 0x0000001f0c057819 */ /* 0x002fe200000006ff */
[----:B------:R-:W-:Y:S01]  /*27f0*/  UIADD3 UR4, UPT, UPT, UR5, 0x90, URZ ;  /* 0x0000009005047890 */ /* 0x000fe2000fffe0ff */
[----:B------:R1:W-:Y:S05]  /*2800*/  SYNCS.ARRIVE.TRANS64.RED.A1T0 RZ, [R4+URZ], RZ ;  /* 0x000000ff04ff79a7 */ /* 0x0003ea00081004ff */
[----:B------:R-:W-:Y:S01]  /*2810*/  IMAD.U32 R7, RZ, RZ, UR4 ;  /* 0x00000004ff077e24 */ /* 0x000fe2000f8e00ff */
[----:B------:R-:W2:Y:S04]  /*2820*/  SYNCS.PHASECHK.TRANS64.TRYWAIT P0, [UR5+0xa0], R5 ;  /* 0x0000a005ff0075a7 */ /* 0x000ea80008001105 */
[----:B------:R-:W-:Y:S01]  /*2830*/  PRMT R6, R2, 0x654, R7 ;  /* 0x0000065402067816 */ /* 0x000fe20000000007 */
[----:B-1----:R-:W-:Y:S01]  /*2840*/  @!P2 IMAD.MOV.U32 R4, RZ, RZ, 0x10 ;  /* 0x00000010ff04a424 */ /* 0x002fe200078e00ff */
[----:B--2---:R-:W-:Y:S06]  /*2850*/  @!P0 BRA `(.L_x_45) ;  /* 0x0000004400648947 */ /* 0x004fec0003800000 */
.L_x_116:
[----:B------:R-:W-:Y:S01]  /*2860*/  ULEA UR4, UR6, UR37, 0x4 ;  /* 0x0000002506047291 */ /* 0x000fe2000f8e20ff */
[----:B------:R-:W-:Y:S01]  /*2870*/  SEL R3, R6, R3, !P2 ;  /* 0x0000000306037207 */ /* 0x000fe20005000000 */
[----:B------:R-:W-:Y:S01]  /*2880*/  UIADD3 UR5, UPT, UPT, UR5, 0x90, URZ ;  /* 0x0000009005057890 */ /* 0x000fe2000fffe0ff */
[----:B-1----:R-:W-:Y:S01]  /*2890*/  LEA R0, R11, UR37, 0x3 ;  /* 0x000000250b007c11 */ /* 0x002fe2000f8e18ff */
[----:B------:R-:W-:Y:S01]  /*28a0*/  UIADD3 UR4, UPT, UPT, UR4, 0x120, URZ ;  /* 0x0000012004047890 */ /* 0x000fe2000fffe0ff */
[----:B------:R-:W-:Y:S01]  /*28b0*/  SHF.L.U32 R5, R10, 0x1f, RZ ;  /* 0x0000001f0a057819 */ /* 0x000fe200000006ff */
[----:B------:R1:W-:Y:S01]  /*28c0*/  @!P2 SYNCS.ARRIVE.TRANS64.RED RZ, [R3+URZ], R4 ;  /* 0x0000000403ffa9a7 */ /* 0x0003e200080004ff */
[----:B------:R-:W-:Y:S01]  /*28d0*/  UIADD3 UR6, UPT, UPT, UR6, 0x1, URZ ;  /* 0x0000000106067890 */ /* 0x000fe2000fffe0ff */
[----:B------:R-:W-:-:S03]  /*28e0*/  VIADD R8, R8, 0x1 ;  /* 0x0000000108087836 */ /* 0x000fc60000000000 */
[----:B------:R-:W-:Y:S02]  /*28f0*/  UISETP.NE.AND UP0, UPT, UR6, 0x2, UPT ;  /* 0x000000020600788c */ /* 0x000fe4000bf05270 */
[----:B------:R-:W-:Y:S06]  /*2900*/  UGETNEXTWORKID.BROADCAST [UR4], [UR5] ;  /* 0x00000000040073ca */ /* 0x000fec0008000100 */
[----:B------:R-:W-:Y:S01]  /*2910*/  USEL UR4, URZ, 0x1, UP0 ;  /* 0x00000001ff047887 */ /* 0x000fe20008000000 */
[----:B------:R-:W-:Y:S01]  /*2920*/  ISETP.NE.AND P0, PT, R8, 0x2, PT ;  /* 0x000000020800780c */ /* 0x000fe20003f05270 */
[----:B------:R-:W-:Y:S01]  /*2930*/  USEL UR6, UR6, URZ, UP0 ;  /* 0x000000ff06067287 */ /* 0x000fe20008000000 */
[----:B------:R-:W2:Y:S03]  /*2940*/  SYNCS.PHASECHK.TRANS64.TRYWAIT P1, [R0+URZ+0x90], R5 ;  /* 0x00009005000075a7 */ /* 0x000ea600080211ff */
[----:B------:R-:W-:Y:S01]  /*2950*/  LOP3.LUT R12, R12, UR4, RZ, 0x3c, !PT ;  /* 0x000000040c0c7c12 */ /* 0x000fe2000f8e3cff */
[----:B-12---:R-:W-:Y:S07]  /*2960*/  @!P1 BRA `(.L_x_46) ;  /* 0x0000004400389947 */ /* 0x006fee0003800000 */
.L_x_117:
[C---:B------:R-:W-:Y:S01]  /*2970*/  LEA R4, R11.reuse, UR37, 0x4 ;  /* 0x000000250b047c11 */ /* 0x040fe2000f8e20ff */
[----:B-1----:R-:W-:Y:S01]  /*2980*/  VIADD R0, R0, 0xa0 ;  /* 0x000000a000007836 */ /* 0x002fe20000000000 */
[----:B------:R-:W-:Y:S01]  /*2990*/  SEL R8, R8, RZ, P0 ;  /* 0x000000ff08087207 */ /* 0x000fe20000000000 */
[----:B------:R-:W-:-:S03]  /*29a0*/  VIADD R11, R11, 0x1 ;  /* 0x000000010b0b7836 */ /* 0x000fc60000000000 */
[----:B------:R-:W1:Y:S01]  /*29b0*/  LDS.128 R4, [R4+0x120] ;  /* 0x0001200004047984 */ /* 0x000e620000000c00 */
[----:B------:R-:W-:Y:S02]  /*29c0*/  PRMT R0, RZ, 0x654, R0 ;  /* 0x00000654ff007816 */ /* 0x000fe40000000000 */
[C---:B------:R-:W-:Y:S01]  /*29d0*/  ISETP.NE.AND P1, PT, R11.reuse, 0x2, PT ;  /* 0x000000020b00780c */ /* 0x040fe20003f25270 */
[----:B------:R-:W-:Y:S01]  /*29e0*/  @!PT LDS RZ, [RZ] ;  /* 0x00000000fffff984 */ /* 0x000fe20000000800 */
[----:B------:R-:W-:Y:S01]  /*29f0*/  @!PT LDS RZ, [RZ] ;  /* 0x00000000fffff984 */ /* 0x000fe20000000800 */
[----:B------:R-:W-:Y:S01]  /*2a00*/  @!PT LDS RZ, [RZ] ;  /* 0x00000000fffff984 */ /* 0x000fe20000000800 */
[----:B------:R-:W-:Y:S01]  /*2a10*/  @!PT LDS RZ, [RZ] ;  /* 0x00000000fffff984 */ /* 0x000fe20000000800 */
[----:B------:R2:W-:Y:S06]  /*2a20*/  MEMBAR.ALL.CTA ;  /* 0x0000000000007992 */ /* 0x0005ec0000008000 */
[----:B--2---:R-:W2:Y:S01]  /*2a30*/  FENCE.VIEW.ASYNC.S ;  /* 0x00000000000073c6 */ /* 0x004ea20000000000 */
[----:B------:R-:W-:Y:S01]  /*2a40*/  SEL R11, R11, RZ, P1 ;  /* 0x000000ff0b0b7207 */ /* 0x000fe20000800000 */
[----:B--2---:R2:W-:Y:S01]  /*2a50*/  SYNCS.ARRIVE.TRANS64.RED.A1T0 RZ, [R0+URZ], RZ ;  /* 0x000000ff00ff79a7 */ /* 0x0045e200081004ff */
[----:B-1----:R-:W-:-:S02]  /*2a60*/  LOP3.LUT P3, RZ, R6, 0x1, RZ, 0xc0, !PT ;  /* 0x0000000106ff7812 */ /* 0x002fc4000786c0ff */
[----:B------:R-:W-:-:S04]  /*2a70*/  SEL R5, RZ, 0x1, P1 ;  /* 0x00000001ff057807 */ /* 0x000fc80000800000 */
[----:B------:R-:W-:Y:S02]  /*2a80*/  LOP3.LUT R10, R10, R5, RZ, 0x3c, !PT ;  /* 0x000000050a0a7212 */ /* 0x000fe400078e3cff */
[----:B--2---:R-:W-:-:S04]  /*2a90*/  SEL R0, RZ, 0x1, P0 ;  /* 0x00000001ff007807 */ /* 0x004fc80000000000 */
[----:B------:R-:W-:Y:S01]  /*2aa0*/  LOP3.LUT R9, R9, R0, RZ, 0x3c, !PT ;  /* 0x0000000009097212 */ /* 0x000fe200078e3cff */
[----:B------:R-:W-:Y:S06]  /*2ab0*/  @P3 BRA `(.L_x_47) ;  /* 0xfffffffc002c3947 */ /* 0x000fec000383ffff */
[----:B------:R-:W-:Y:S01]  /*2ac0*/  ULEA UR5, UR6, UR37, 0x3 ;  /* 0x0000002506057291 */ /* 0x000fe2000f8e18ff */
[----:B------:R-:W-:-:S08]  /*2ad0*/  SHF.L.U32 R3, R12, 0x1f, RZ ;  /* 0x0000001f0c037819 */ /* 0x000fd000000006ff */
[----:B------:R-:W1:Y:S02]  /*2ae0*/  SYNCS.PHASECHK.TRANS64 P0, [UR5+0xa0], R3 ;  /* 0x0000a003ff0075a7 */ /* 0x000e640008001005 */
[----:B-1----:R-:W-:Y:S05]  /*2af0*/  @P0 BRA `(.L_x_48) ;  /* 0x0000000000080947 */ /* 0x002fea0003800000 */
[----:B------:R-:W1:Y:S02]  /*2b00*/  SYNCS.PHASECHK.TRANS64.TRYWAIT P0, [UR5+0xa0], R3 ;  /* 0x0000a003ff0075a7 */ /* 0x000e640008001105 */
[----:B-1----:R-:W-:Y:S05]  /*2b10*/  @!P0 BRA `(.L_x_49) ;  /* 0x0000004000e08947 */ /* 0x002fea0003800000 */
.L_x_48:
[----:B------:R-:W-:-:S04]  /*2b20*/  UIADD3 UR4, UPT, UPT, UR6, 0x1, URZ ;  /* 0x0000000106047890 */ /* 0x000fc8000fffe0ff */
[----:B------:R-:W-:-:S04]  /*2b30*/  UISETP.NE.AND UP0, UPT, UR4, 0x2, UPT ;  /* 0x000000020400788c */ /* 0x000fc8000bf05270 */
[----:B------:R-:W-:Y:S02]  /*2b40*/  USEL UR7, URZ, 0x1, UP0 ;  /* 0x00000001ff077887 */ /* 0x000fe40008000000 */
[----:B------:R-:W-:-:S04]  /*2b50*/  USEL UR4, UR4, URZ, UP0 ;  /* 0x000000ff04047287 */ /* 0x000fc80008000000 */
[----:B------:R-:W-:Y:S01]  /*2b60*/  ULEA UR4, UR4, UR37, 0x3 ;  /* 0x0000002504047291 */ /* 0x000fe2000f8e18ff */
[----:B-1----:R-:W-:-:S04]  /*2b70*/  LOP3.LUT R3, R12, UR7, RZ, 0x3c, !PT ;  /* 0x000000070c037c12 */ /* 0x002fc8000f8e3cff */
[----:B------:R-:W-:-:S04]  /*2b80*/  SHF.L.U32 R0, R3, 0x1f, RZ ;  /* 0x0000001f03007819 */ /* 0x000fc800000006ff */
[----:B------:R-:W1:Y:S02]  /*2b90*/  SYNCS.PHASECHK.TRANS64 P0, [UR4+0xa0], R0 ;  /* 0x0000a000ff0075a7 */ /* 0x000e640008001004 */
[----:B-1----:R-:W-:Y:S05]  /*2ba0*/  @P0 EXIT ;  /* 0x000000000000094d */ /* 0x002fea0003800000 */
[----:B------:R-:W-:Y:S02]  /*2bb0*/  SHF.L.U32 R3, R3, 0x1f, RZ ;  /* 0x0000001f03037819 */ /* 0x000fe400000006ff */
[----:B------:R-:W-:-:S07]  /*2bc0*/  MOV R0, UR4 ;  /* 0x0000000400007c02 */ /* 0x000fce0008000f00 */
.L_x_50:
[----:B-1----:R1:W2:Y:S02]  /*2bd0*/  SYNCS.PHASECHK.TRANS64.TRYWAIT P0, [R0+URZ+0xa0], R3 ;  /* 0x0000a003000075a7 */ /* 0x0022a400080011ff */
[----:B--2---:R-:W-:Y:S05]  /*2be0*/  @!P0 NANOSLEEP.SYNCS 0x989680 ;  /* 0x009896800000895d */ /* 0x004fea0003900000 */
[----:B------:R-:W2:Y:S02]  /*2bf0*/  @!P0 SYNCS.PHASECHK.TRANS64 P0, [R0+URZ+0xa0], R3 ;  /* 0x0000a003000085a7 */ /* 0x000ea400080010ff */
[----:B--2---:R-:W-:Y:S05]  /*2c00*/  @P0 EXIT ;  /* 0x000000000000094d */ /* 0x004fea0003800000 */
[----:B------:R-:W-:Y:S05]  /*2c10*/  BRA `(.L_x_50) ;  /* 0xfffffffc00ec7947 */ /* 0x000fea000383ffff */
.L_x_43:
[----:B------:R-:W-:-:S09]  /*2c20*/  UISETP.NE.AND UP1, UPT, UR8, URZ, UPT ;  /* 0x000000ff0800728c */ /* 0x000fd2000bf25270 */
[----:B------:R-:W-:Y:S05]  /*2c30*/  BRA.U UP1, `(.L_x_51) ;  /* 0x0000000d01607547 */ /* 0x000fea000b800000 */
[----:B------:R-:W-:Y:S01]  /*2c40*/  UMOV UR4, 0x40 ;  /* 0x0000004000047882 */ /* 0x000fe20000000000 */
[----:B------:R-:W-:Y:S01]  /*2c50*/  NOP ;  /* 0x0000000000007918 */ /* 0x000fe20000000000 */
[----:B------:R-:W-:Y:S01]  /*2c60*/  ULEA UR4, UR37, UR4, 0x18 ;  /* 0x0000000425047291 */ /* 0x000fe2000f8ec0ff */
[----:B------:R-:W-:Y:S02]  /*2c70*/  UMOV UR5, 0x400 ;  /* 0x0000040000057882 */ /* 0x000fe40000000000 */
[----:B------:R-:W-:-:S06]  /*2c80*/  ULEA UR37, UR37, UR5, 0x18 ;  /* 0x0000000525257291 */ /* 0x000fcc000f8ec0ff */
[----:B------:R-:W1:Y:S02]  /*2c90*/  LDS.U8 R0, [UR4+0x1c] ;  /* 0x00001c04ff007984 */ /* 0x000e640008000000 */
[----:B-1----:R-:W-:-:S13]  /*2ca0*/  ISETP.NE.AND P0, PT, R0, RZ, PT ;  /* 0x000000ff0000720c */ /* 0x002fda0003f05270 */
[----:B------:R-:W-:Y:S05]  /*2cb0*/  @P0 BRA `(.L_x_52) ;  /* 0x0000000000580947 */ /* 0x000fea0003800000 */
[----:B------:R-:W-:-:S13]  /*2cc0*/  ELECT P0, URZ, PT ;  /* 0x0000000000ff782f */ /* 0x000fda0003800000 */
[----:B------:R-:W-:Y:S05]  /*2cd0*/  @!P0 BRA `(.L_x_53) ;  /* 0x0000000000608947 */ /* 0x000fea0003800000 */
[----:B------:R-:W-:Y:S01]  /*2ce0*/  UMOV UR5, 0x10 ;  /* 0x0000001000057882 */ /* 0x000fe20000000000 */
[----:B------:R-:W-:Y:S01]  /*2cf0*/  HFMA2 R0, -RZ, RZ, 0, 5.9604644775390625e-08 ;  /* 0x00000001ff007431 */ /* 0x000fe200000001ff */
[----:B------:R-:W-:-:S03]  /*2d00*/  MOV R2, 0xffff ;  /* 0x0000ffff00027802 */ /* 0x000fc60000000f00 */
[----:B------:R-:W-:Y:S04]  /*2d10*/  DEPBAR.LE SB1, 0x36 ;  /* 0x00009d800000791a */ /* 0x000fe80000000000 */
[----:B------:R-:W1:Y:S02]  /*2d20*/  UTCATOMSWS.FIND_AND_SET.ALIGN UP0, UR5, UR5 ;  /* 0x00000005000575e3 */ /* 0x000e640008000800 */
[----:B-1----:R-:W-:Y:S01]  /*2d30*/  MOV R3, UR5 ;  /* 0x0000000500037c02 */ /* 0x002fe20008000f00 */
[----:B------:R-:W-:Y:S06]  /*2d40*/  BRA.U UP0, `(.L_x_54) ;  /* 0x0000000100187547 */ /* 0x000fec000b800000 */
.L_x_55:
[----:B------:R-:W-:Y:S05]  /*2d50*/  NANOSLEEP 0x64 ;  /* 0x000000640000795d */ /* 0x000fea0003800000 */
[----:B------:R-:W-:-:S05]  /*2d60*/  UMOV UR5, 0x10 ;  /* 0x0000001000057882 */ /* 0x000fca0000000000 */
[----:B------:R-:W-:Y:S04]  /*2d70*/  DEPBAR.LE SB1, 0x36 ;  /* 0x00009d800000791a */ /* 0x000fe80000000000 */
[----:B------:R-:W1:Y:S02]  /*2d80*/  UTCATOMSWS.FIND_AND_SET.ALIGN UP0, UR5, UR5 ;  /* 0x00000005000575e3 */ /* 0x000e640008000800 */
[----:B-1----:R-:W-:Y:S01]  /*2d90*/  MOV R3, UR5 ;  /* 0x0000000500037c02 */ /* 0x002fe20008000f00 */
[----:B------:R-:W-:Y:S05]  /*2da0*/  BRA.U !UP0, `(.L_x_55) ;  /* 0xfffffffd08e87547 */ /* 0x000fea000b83ffff */
.L_x_54:
[-C--:B------:R-:W-:Y:S02]  /*2db0*/  SHF.L.U32 R2, R2, R3.reuse, RZ ;  /* 0x0000000302027219 */ /* 0x080fe400000006ff */
[----:B------:R-:W-:Y:S01]  /*2dc0*/  SHF.L.U32 R0, R0, R3, RZ ;  /* 0x0000000300007219 */ /* 0x000fe200000006ff */
[----:B------:R-:W-:Y:S02]  /*2dd0*/  IMAD.SHL.U32 R3, R3, 0x20, RZ ;  /* 0x0000002003037824 */ /* 0x000fe400078e00ff */
[----:B------:R1:W-:Y:S04]  /*2de0*/  ATOMS.OR RZ, [UR4+0x14], R2 ;  /* 0x00001402ffff798c */ /* 0x0003e8000b000004 */
[----:B------:R1:W-:Y:S04]  /*2df0*/  ATOMS.OR RZ, [UR4+0x18], R0 ;  /* 0x00001800ffff798c */ /* 0x0003e8000b000004 */
[----:B------:R1:W-:Y:S01]  /*2e00*/  STS [UR37+0x140], R3 ;  /* 0x00014003ff007988 */ /* 0x0003e20008000825 */
[----:B------:R-:W-:Y:S05]  /*2e10*/  BRA `(.L_x_53) ;  /* 0x0000000000107947 */ /* 0x000fea0003800000 */
.L_x_52:
[----:B------:R-:W-:Y:S02]  /*2e20*/  MOV R0, 0xffffffff ;  /* 0xffffffff00007802 */ /* 0x000fe40000000f00 */
[----:B------:R-:W-:-:S03]  /*2e30*/  MOV R2, 0x2e60 ;  /* 0x00002e6000027802 */ /* 0x000fc60000000f00 */
[----:B------:R1:W-:Y:S04]  /*2e40*/  STS [UR37+0x140], R0 ;  /* 0x00014000ff007988 */ /* 0x0003e80008000825 */
[----:B-1-3-5:R-:W-:Y:S05]  /*2e50*/  CALL.REL.NOINC `($__internal_1_$__cuda_sm10x_tcgen05_guardrail_trap_phase_invalid_during_alloc) ;  /* 0x00000044005c7944 */ /* 0x02afea0003c00000 */
.L_x_53:
[----:B------:R-:W-:Y:S05]  /*2e60*/  WARPSYNC.ALL ;  /* 0x0000000000007948 */ /* 0x000fea0003800000 */
[----:B------:R-:W2:Y:S01]  /*2e70*/  S2UR UR6, SR_CgaCtaId ;  /* 0x00000000000679c3 */ /* 0x000ea20000008800 */
[----:B------:R-:W-:Y:S01]  /*2e80*/  UMOV UR4, 0x400 ;  /* 0x0000040000047882 */ /* 0x000fe20000000000 */
[----:B------:R-:W-:-:S06]  /*2e90*/  NOP ;  /* 0x0000000000007918 */ /* 0x000fcc0000000000 */
[----:B------:R-:W-:Y:S06]  /*2ea0*/  BAR.ARV 0x6, 0xa0 ;  /* 0x0182800000007b1d */ /* 0x000fec0000002000 */
[----:B------:R-:W4:Y:S01]  /*2eb0*/  LDCU UR7, c[0x0][0x38c] ;  /* 0x00007180ff0777ac */ /* 0x000f220008000800 */
[----:B------:R-:W-:Y:S01]  /*2ec0*/  IMAD.MOV.U32 R11, RZ, RZ, 0x1 ;  /* 0x00000001ff0b7424 */ /* 0x000fe200078e00ff */
[----:B------:R-:W-:Y:S01]  /*2ed0*/  CS2R R8, SRZ ;  /* 0x0000000000087805 */ /* 0x000fe2000001ff00 */
[----:B------:R-:W-:Y:S01]  /*2ee0*/  IMAD.MOV.U32 R10, RZ, RZ, RZ ;  /* 0x000000ffff0a7224 */ /* 0x000fe200078e00ff */
[----:B------:R-:W-:Y:S01]  /*2ef0*/  UMOV UR18, URZ ;  /* 0x000000ff00127c82 */ /* 0x000fe20008000000 */
[----:B------:R-:W-:Y:S01]  /*2f00*/  UMOV UR17, URZ ;  /* 0x000000ff00117c82 */ /* 0x000fe20008000000 */
[----:B------:R-:W-:Y:S01]  /*2f10*/  UMOV UR20, 0x0 ;  /* 0x0000000000147882 */ /* 0x000fe20000000000 */
[----:B------:R-:W-:Y:S01]  /*2f20*/  UMOV UR21, 0x8100010 ;  /* 0x0810001000157882 */ /* 0x000fe20000000000 */
[----:B--2---:R-:W-:Y:S01]  /*2f30*/  ULEA UR6, UR6, UR4, 0x18 ;  /* 0x0000000406067291 */ /* 0x004fe2000f8ec0ff */
[----:B------:R-:W2:Y:S03]  /*2f40*/  LDCU UR4, c[0x0][0x38c] ;  /* 0x00007180ff0477ac */ /* 0x000ea60008000800 */
[----:B------:R-:W-:-:S02]  /*2f50*/  UIADD3 UR11, UPT, UPT, UR6, 0x4400, URZ ;  /* 0x00004400060b7890 */ /* 0x000fc4000fffe0ff */
[----:B----4-:R-:W-:-:S03]  /*2f60*/  UIADD3 UR7, UPT, UPT, UR7, 0x1f, URZ ;  /* 0x0000001f07077890 */ /* 0x010fc6000fffe0ff */
[----:B-1----:R-:W1:Y:S01]  /*2f70*/  LDS R0, [UR6+0x140] ;  /* 0x00014006ff007984 */ /* 0x002e620008000800 */
[----:B------:R-:W-:Y:S02]  /*2f80*/  UIADD3 UR12, UPT, UPT, UR6, 0xb400, URZ ;  /* 0x0000b400060c7890 */ /* 0x000fe4000fffe0ff */
[----:B------:R-:W-:Y:S02]  /*2f90*/  USHF.R.S32.HI UR5, URZ, 0x1f, UR7 ;  /* 0x0000001fff057899 */ /* 0x000fe40008011407 */
[----:B------:R-:W-:Y:S02]  /*2fa0*/  USHF.R.U32.HI UR11, URZ, 0x4, UR11 ;  /* 0x00000004ff0b7899 */ /* 0x000fe4000801160b */
[----:B------:R-:W-:Y:S02]  /*2fb0*/  ULEA.HI UR5, UR5, UR7, URZ, 0x5 ;  /* 0x0000000705057291 */ /* 0x000fe4000f8f28ff */
[----:B------:R-:W-:Y:S02]  /*2fc0*/  USHF.R.U32.HI UR12, URZ, 0x4, UR12 ;  /* 0x00000004ff0c7899 */ /* 0x000fe4000801160c */
[----:B------:R-:W-:-:S02]  /*2fd0*/  USHF.R.S32.HI UR5, URZ, 0x5, UR5 ;  /* 0x00000005ff057899 */ /* 0x000fc40008011405 */
[----:B------:R-:W-:Y:S02]  /*2fe0*/  ULOP3.LUT UR11, UR11, 0x3fff, URZ, 0xc0, !UPT ;  /* 0x00003fff0b0b7892 */ /* 0x000fe4000f8ec0ff */
[----:B------:R-:W-:Y:S02]  /*2ff0*/  UISETP.LT.AND UP0, UPT, UR5, 0x1, UPT ;  /* 0x000000010500788c */ /* 0x000fe4000bf01270 */
[----:B------:R-:W-:Y:S02]  /*3000*/  ULOP3.LUT UR12, UR12, 0x3fff, URZ, 0xc0, !UPT ;  /* 0x00003fff0c0c7892 */ /* 0x000fe4000f8ec0ff */
[----:B------:R-:W-:Y:S02]  /*3010*/  USEL UR10, UR5, 0x1, !UP0 ;  /* 0x00000001050a7887 */ /* 0x000fe4000c000000 */
[----:B------:R-:W-:Y:S02]  /*3020*/  ULOP3.LUT UR11, UR11, 0x10000, URZ, 0xfc, !UPT ;  /* 0x000100000b0b7892 */ /* 0x000fe4000f8efcff */
[----:B------:R-:W-:-:S02]  /*3030*/  ULOP3.LUT UR12, UR12, 0x10000, URZ, 0xfc, !UPT ;  /* 0x000100000c0c7892 */ /* 0x000fc4000f8efcff */
[----:B------:R-:W-:Y:S02]  /*3040*/  UIADD3 UR10, UPT, UPT, -UR10, URZ, URZ ;  /* 0x000000ff0a0a7290 */ /* 0x000fe4000fffe1ff */
[----:B--2---:R-:W-:Y:S01]  /*3050*/  UISETP.GE.AND UP3, UPT, UR4, 0x1, UPT ;  /* 0x000000010400788c */ /* 0x004fe2000bf66270 */
[----:B-1----:R-:W-:-:S15]  /*3060*/  R2UR UR19, R0 ;  /* 0x00000000001372ca */ /* 0x002fde00000e0000 */
.L_x_62:
[----:B------:R-:W-:Y:S02]  /*3070*/  LEA R0, R10, UR6, 0x3 ;  /* 0x000000060a007c11 */ /* 0x000fe4000f8e18ff */
[----:B------:R-:W-:Y:S02]  /*3080*/  SHF.L.U32 R5, R9, 0x1f, RZ ;  /* 0x0000001f09057819 */ /* 0x000fe400000006ff */
[----:B------:R-:W-:Y:S01]  /*3090*/  PLOP3.LUT P0, PT, PT, PT, UP3, 0x80, 0x8 ;  /* 0x000000000008781c */ /* 0x000fe20003f0f038 */
[----:B------:R-:W-:Y:S01]  /*30a0*/  VIADD R3, R0, 0xa0 ;  /* 0x000000a000037836 */ /* 0x000fe20000000000 */
[----:B-1----:R-:W1:Y:S02]  /*30b0*/  SYNCS.PHASECHK.TRANS64.TRYWAIT P1, [R0+URZ+0x90], R5 ;  /* 0x00009005000075a7 */ /* 0x002e6400080211ff */
[----:B-1--4-:R-:W-:Y:S09]  /*30c0*/  @!P1 BRA `(.L_x_56) ;  /* 0x0000003c008c9947 */ /* 0x012ff20003800000 */
.L_x_119:
[----:B------:R-:W-:Y:S01]  /*30d0*/  LEA R4, R10, UR6, 0x4 ;  /* 0x000000060a047c11 */ /* 0x000fe2000f8e20ff */
[----:B------:R-:W-:Y:S01]  /*30e0*/  @UP3 ULEA UR4, UR17, UR6, 0x3 ;  /* 0x0000000611043291 */ /* 0x000fe2000f8e18ff */
[----:B------:R-:W-:Y:S01]  /*30f0*/  PLOP3.LUT P2, PT, PT, PT, PT, 0x80, 0x8 ;  /* 0x000000000008781c */ /* 0x000fe20003f4f070 */
[----:B------:R-:W-:Y:S01]  /*3100*/  ULEA UR9, UR18, UR6, 0x3 ;  /* 0x0000000612097291 */ /* 0x000fe2000f8e18ff */
[----:B------:R-:W-:Y:S02]  /*3110*/  PRMT R3, RZ, 0x654, R3 ;  /* 0x00000654ff037816 */ /* 0x000fe40000000003 */
[----:B-1----:R-:W1:Y:S01]  /*3120*/  LDS.128 R4, [R4+0x120] ;  /* 0x0001200004047984 */ /* 0x002e620000000c00 */
[----:B------:R-:W-:Y:S02]  /*3130*/  @P0 SHF.L.U32 R2, R8, 0x1f, RZ ;  /* 0x0000001f08020819 */ /* 0x000fe400000006ff */
[----:B------:R-:W-:Y:S01]  /*3140*/  SHF.L.U32 R0, R11, 0x1f, RZ ;  /* 0x0000001f0b007819 */ /* 0x000fe200000006ff */
[----:B------:R-:W-:Y:S01]  /*3150*/  @!PT LDS RZ, [RZ] ;  /* 0x00000000fffff984 */ /* 0x000fe20000000800 */
[----:B------:R-:W-:Y:S01]  /*3160*/  @!PT LDS RZ, [RZ] ;  /* 0x00000000fffff984 */ /* 0x000fe20000000800 */
[----:B------:R-:W-:Y:S01]  /*3170*/  @!PT LDS RZ, [RZ] ;  /* 0x00000000fffff984 */ /* 0x000fe20000000800 */
[----:B------:R-:W-:Y:S01]  /*3180*/  @!PT LDS RZ, [RZ] ;  /* 0x00000000fffff984 */ /* 0x000fe20000000800 */
[----:B------:R2:W-:Y:S06]  /*3190*/  MEMBAR.ALL.CTA ;  /* 0x0000000000007992 */ /* 0x0005ec0000008000 */
[----:B--2---:R-:W2:Y:S02]  /*31a0*/  FENCE.VIEW.ASYNC.S ;  /* 0x00000000000073c6 */ /* 0x004ea40000000000 */
[----:B--2---:R2:W-:Y:S01]  /*31b0*/  SYNCS.ARRIVE.TRANS64.RED.A1T0 RZ, [R3+URZ], RZ ;  /* 0x000000ff03ff79a7 */ /* 0x0045e200081004ff */
[----:B------:R2:W4:Y:S01]  /*31c0*/  @P0 SYNCS.PHASECHK.TRANS64.TRYWAIT P2, [UR4], R2 ;  /* 0x00000002ff0005a7 */ /* 0x0005220008041104 */
[----:B-1----:R-:W-:Y:S01]  /*31d0*/  LOP3.LUT P1, RZ, R6, 0x1, RZ, 0xc0, !PT ;  /* 0x0000000106ff7812 */ /* 0x002fe2000782c0ff */
[----:B------:R-:W1:Y:S02]  /*31e0*/  SYNCS.PHASECHK.TRANS64.TRYWAIT P0, [UR9+0xd0], R0 ;  /* 0x0000d000ff0075a7 */ /* 0x000e640008001109 */
[----:B-12-4-:R-:W-:Y:S10]  /*31f0*/  @!P0 BRA `(.L_x_57) ;  /* 0x0000003c00548947 */ /* 0x016ff40003800000 */
.L_x_121:
[----:B------:R-:W-:Y:S01]  /*3200*/  IADD3 R10, PT, PT, R10, 0x1, RZ ;  /* 0x000000010a0a7810 */ /* 0x000fe20007ffe0ff */
[----:B------:R-:W-:Y:S06]  /*3210*/  BRA.U !UP3, `(.L_x_58) ;  /* 0x000000010b887547 */ /* 0x000fec000b800000 */
[----:B------:R-:W-:Y:S02]  /*3220*/  ULEA UR8, UR18, UR19, 0x6 ;  /* 0x0000001312087291 */ /* 0x000fe4000f8e30ff */
[----:B------:R-:W-:Y:S01]  /*3230*/  UPLOP3.LUT UP4, UPT, UPT, UPT, UPT, 0x40, 0x4 ;  /* 0x000000000004789c */ /* 0x000fe20003f8e870 */
[----:B------:R-:W-:Y:S01]  /*3240*/  UMOV UR16, UR10 ;  /* 0x0000000a00107c82 */ /* 0x000fe20008000000 */
[----:B------:R-:W-:Y:S01]  /*3250*/  UMOV UR15, UR5 ;  /* 0x00000005000f7c82 */ /* 0x000fe20008000000 */
[----:B------:R-:W-:-:S08]  /*3260*/  UMOV UR14, UR17 ;  /* 0x00000011000e7c82 */ /* 0x000fd00008000000 */
.L_x_61:
[----:B------:R-:W-:Y:S02]  /*3270*/  UIADD3 UR16, UPT, UPT, UR16, 0x1, URZ ;  /* 0x0000000110107890 */ /* 0x000fe4000fffe0ff */
[----:B--2---:R-:W-:Y:S02]  /*3280*/  ULEA UR7, UR14, UR6, 0x3 ;  /* 0x000000060e077291 */ /* 0x004fe4000f8e18ff */
[----:B------:R-:W-:Y:S01]  /*3290*/  UISETP.NE.AND UP0, UPT, UR16, URZ, UPT ;  /* 0x000000ff1000728c */ /* 0x000fe2000bf05270 */
[----:B----4-:R-:W-:Y:S10]  /*32a0*/  @P2 BRA `(.L_x_59) ;  /* 0x00000000000c2947 */ /* 0x010ff40003800000 */
[----:B-1----:R-:W-:Y:S04]  /*32b0*/  SHF.L.U32 R3, R8, 0x1f, RZ ;  /* 0x0000001f08037819 */ /* 0x002fe800000006ff */
[----:B------:R-:W1:Y:S02]  /*32c0*/  SYNCS.PHASECHK.TRANS64.TRYWAIT P0, [UR7], R3 ;  /* 0x00000003ff0075a7 */ /* 0x000e640008001107 */
[----:B-1----:R-:W-:Y:S05]  /*32d0*/  @!P0 BRA `(.L_x_60) ;  /* 0x0000003c00348947 */ /* 0x002fea0003800000 */
.L_x_59:
[----:B------:R-:W-:Y:S01]  /*32e0*/  UISETP.NE.AND UP1, UPT, UR15, 0x1, UPT ;  /* 0x000000010f00788c */ /* 0x000fe2000bf25270 */
[----:B------:R-:W-:Y:S01]  /*32f0*/  PLOP3.LUT P2, PT, PT, PT, PT, 0x80, 0x8 ;  /* 0x000000000008781c */ /* 0x000fe20003f4f070 */
[----:B------:R-:W-:Y:S02]  /*3300*/  UIADD3 UR17, UPT, UPT, UR14, 0x1, URZ ;  /* 0x000000010e117890 */ /* 0x000fe4000fffe0ff */
[----:B------:R-:W-:Y:S02]  /*3310*/  ULEA UR22, UR14, UR12, 0x7 ;  /* 0x0000000c0e167291 */ /* 0x000fe4000f8e38ff */
[----:B------:R-:W-:Y:S01]  /*3320*/  UISETP.NE.AND UP2, UPT, UR17, 0x7, UPT ;  /* 0x000000071100788c */ /* 0x000fe2000bf45270 */
[----:B------:R-:W-:Y:S01]  /*3330*/  PLOP3.LUT P0, PT, PT, PT, UP1, 0x80, 0x8 ;  /* 0x000000000008781c */ /* 0x000fe20003f0f018 */
[----:B------:R-:W-:Y:S02]  /*3340*/  ULEA UR24, UR14, UR11, 0x8 ;  /* 0x0000000b0e187291 */ /* 0x000fe4000f8e40ff */
[----:B------:R-:W-:Y:S02]  /*3350*/  USEL UR13, URZ, 0x1, UP2 ;  /* 0x00000001ff0d7887 */ /* 0x000fe40009000000 */
[----:B------:R-:W-:Y:S02]  /*3360*/  USEL UR17, UR17, URZ, UP2 ;  /* 0x000000ff11117287 */ /* 0x000fe40009000000 */
[----:B------:R-:W-:Y:S02]  /*3370*/  UIADD3 UR7, UPT, UPT, UR7, 0x38, URZ ;  /* 0x0000003807077890 */ /* 0x000fe4000fffe0ff */
[----:B------:R-:W-:Y:S01]  /*3380*/  @UP1 ULEA UR4, UR17, UR6, 0x3 ;  /* 0x0000000611041291 */ /* 0x000fe2000f8e18ff */
[----:B------:R-:W-:Y:S01]  /*3390*/  LOP3.LUT R8, R8, UR13, RZ, 0x3c, !PT ;  /* 0x0000000d08087c12 */ /* 0x000fe2000f8e3cff */
[----:B------:R-:W-:Y:S01]  /*33a0*/  UMOV UR23, 0xc0004010 ;  /* 0xc000401000177882 */ /* 0x000fe20000000000 */
[----:B------:R-:W-:Y:S01]  /*33b0*/  UMOV UR25, 0xc0004010 ;  /* 0xc000401000197882 */ /* 0x000fe20000000000 */
[----:B------:R-:W-:Y:S01]  /*33c0*/  UIADD3 UR15, UPT, UPT, UR15, -0x1, URZ ;  /* 0xffffffff0f0f7890 */ /* 0x000fe2000fffe0ff */
[----:B-1----:R-:W-:Y:S01]  /*33d0*/  @P0 SHF.L.U32 R0, R8, 0x1f, RZ ;  /* 0x0000001f08000819 */ /* 0x002fe200000006ff */
[----:B------:R-:W-:Y:S03]  /*33e0*/  UMOV UR14, UR17 ;  /* 0x00000011000e7c82 */ /* 0x000fe60008000000 */
[----:B------:R2:W4:Y:S01]  /*33f0*/  @P0 SYNCS.PHASECHK.TRANS64.TRYWAIT P2, [UR4], R0 ;  /* 0x00000000ff0005a7 */ /* 0x0005220008041104 */
[----:B------:R2:W-:Y:S01]  /*3400*/  UTCQMMA gdesc[UR24], gdesc[UR22], tmem[UR8], tmem[UR20], idesc[UR21], UP4 ;  /* 0x00ff1416180075ea */ /* 0x0005e2000a000308 */
[----:B------:R-:W-:Y:S01]  /*3410*/  UPLOP3.LUT UP4, UPT, UPT, UPT, UPT, 0x80, 0x8 ;  /* 0x000000000008789c */ /* 0x000fe20003f8f070 */
[----:B------:R2:W-:Y:S01]  /*3420*/  UTCBAR [UR7], URZ ;  /* 0x000000ff070073e9 */ /* 0x0005e200080000ff */
[----:B------:R-:W-:Y:S09]  /*3430*/  BRA.U UP0, `(.L_x_61) ;  /* 0xfffffffd008c7547 */ /* 0x000ff2000b83ffff */
.L_x_58:
[----:B------:R-:W-:Y:S01]  /*3440*/  UIADD3 UR18, UPT, UPT, UR18, 0x1, URZ ;  /* 0x0000000112127890 */ /* 0x000fe2000fffe0ff */
[C---:B------:R-:W-:Y:S01]  /*3450*/  ISETP.NE.AND P0, PT, R10.reuse, 0x2, PT ;  /* 0x000000020a00780c */ /* 0x040fe20003f05270 */
[----:B------:R-:W-:Y:S02]  /*3460*/  UIADD3 UR9, UPT, UPT, UR9, 0xb0, URZ ;  /* 0x000000b009097890 */ /* 0x000fe4000fffe0ff */
[----:B------:R-:W-:Y:S01]  /*3470*/  UISETP.NE.AND UP0, UPT, UR18, 0x4, UPT ;  /* 0x000000041200788c */ /* 0x000fe2000bf05270 */
[----:B-12---:R-:W-:Y:S02]  /*3480*/  SEL R0, RZ, 0x1, P0 ;  /* 0x00000001ff007807 */ /* 0x006fe40000000000 */
[----:B------:R-:W-:Y:S01]  /*3490*/  SEL R10, R10, RZ, P0 ;  /* 0x000000ff0a0a7207 */ /* 0x000fe20000000000 */
[----:B------:R-:W-:Y:S01]  /*34a0*/  USEL UR4, URZ, 0x1, UP0 ;  /* 0x00000001ff047887 */ /* 0x000fe20008000000 */
[----:B------:R-:W-:Y:S01]  /*34b0*/  LOP3.LUT R9, R9, R0, RZ, 0x3c, !PT ;  /* 0x0000000009097212 */ /* 0x000fe200078e3cff */
[----:B------:R-:W-:Y:S01]  /*34c0*/  USEL UR18, UR18, URZ, UP0 ;  /* 0x000000ff12127287 */ /* 0x000fe20008000000 */
[----:B------:R1:W-:Y:S03]  /*34d0*/  UTCBAR [UR9], URZ ;  /* 0x000000ff090073e9 */ /* 0x0003e600080000ff */
[----:B------:R-:W-:Y:S01]  /*34e0*/  LOP3.LUT R11, R11, UR4, RZ, 0x3c, !PT ;  /* 0x000000040b0b7c12 */ /* 0x000fe2000f8e3cff */
[----:B------:R-:W-:Y:S07]  /*34f0*/  @P1 BRA `(.L_x_62) ;  /* 0xfffffff800dc1947 */ /* 0x000fee000383ffff */
[----:B------:R-:W2:Y:S01]  /*3500*/  S2UR UR4, SR_CgaCtaId ;  /* 0x00000000000479c3 */ /* 0x000ea20000008800 */
[----:B------:R-:W-:Y:S01]  /*3510*/  ELECT P0, URZ, PT ;  /* 0x0000000000ff782f */ /* 0x000fe20003800000 */
[----:B------:R-:W-:Y:S01]  /*3520*/  IMAD.MOV.U32 R0, RZ, RZ, 0x1 ;  /* 0x00000001ff007424 */ /* 0x000fe200078e00ff */
[----:B------:R-:W-:Y:S01]  /*3530*/  UIADD3 UR6, UPT, UPT, UR6, 0xd0, URZ ;  /* 0x000000d006067890 */ /* 0x000fe2000fffe0ff */
[----:B------:R-:W-:Y:S01]  /*3540*/  SHF.L.U32 R3, R11, 0x1f, RZ ;  /* 0x0000001f0b037819 */ /* 0x000fe200000006ff */
[----:B------:R-:W-:-:S03]  /*3550*/  UMOV UR5, 0x40 ;  /* 0x0000004000057882 */ /* 0x000fc60000000000 */
[----:B------:R-:W-:Y:S01]  /*3560*/  UVIRTCOUNT.DEALLOC.SMPOOL 0x80 ;  /* 0x000000800000784c */ /* 0x000fe20000000000 */
[----:B--2---:R-:W-:Y:S02]  /*3570*/  ULEA UR4, UR4, UR5, 0x18 ;  /* 0x0000000504047291 */ /* 0x004fe4000f8ec0ff */
[----:B------:R-:W-:-:S07]  /*3580*/  ULEA UR5, UR18, UR6, 0x3 ;  /* 0x0000000612057291 */ /* 0x000fce000f8e18ff */
[----:B------:R2:W-:Y:S02]  /*3590*/  @P0 STS.U8 [UR4+0x1c], R0 ;  /* 0x00001c00ff000988 */ /* 0x0005e40008000004 */
[----:B------:R-:W3:Y:S02]  /*35a0*/  SYNCS.PHASECHK.TRANS64.TRYWAIT P0, [UR5], R3 ;  /* 0x00000003ff0075a7 */ /* 0x000ee40008001105 */
[----:B--23--:R-:W-:Y:S05]  /*35b0*/  @!P0 BRA `(.L_x_63) ;  /* 0x0000003800948947 */ /* 0x00cfea0003800000 */
.L_x_124:
[----:B------:R-:W-:-:S04]  /*35c0*/  UIADD3 UR7, UPT, UPT, UR18, 0x1, URZ ;  /* 0x0000000112077890 */ /* 0x000fc8000fffe0ff */
[----:B------:R-:W-:-:S04]  /*35d0*/  UISETP.NE.AND UP0, UPT, UR7, 0x4, UPT ;  /* 0x000000040700788c */ /* 0x000fc8000bf05270 */
[----:B------:R-:W-:Y:S02]  /*35e0*/  USEL UR8, URZ, 0x1, UP0 ;  /* 0x00000001ff087887 */ /* 0x000fe40008000000 */
[----:B------:R-:W-:-:S04]  /*35f0*/  USEL UR7, UR7, URZ, UP0 ;  /* 0x000000ff07077287 */ /* 0x000fc80008000000 */
[----:B------:R-:W-:Y:S01]  /*3600*/  ULEA UR5, UR7, UR6, 0x3 ;  /* 0x0000000607057291 */ /* 0x000fe2000f8e18ff */
[----:B------:R-:W-:-:S04]  /*3610*/  LOP3.LUT R2, R11, UR8, RZ, 0x3c, !PT ;  /* 0x000000080b027c12 */ /* 0x000fc8000f8e3cff */
[----:B--2---:R-:W-:-:S04]  /*3620*/  SHF.L.U32 R3, R2, 0x1f, RZ ;  /* 0x0000001f02037819 */ /* 0x004fc800000006ff */
[----:B------:R-:W2:Y:S02]  /*3630*/  SYNCS.PHASECHK.TRANS64.TRYWAIT P0, [UR5], R3 ;  /* 0x00000003ff0075a7 */ /* 0x000ea40008001105 */
[----:B--2---:R-:W-:Y:S05]  /*3640*/  @!P0 BRA `(.L_x_64) ;  /* 0x0000003800888947 */ /* 0x004fea0003800000 */
.L_x_126:
        /* <DEDUP_REMOVED lines=9> */
.L_x_128:
[----:B------:R-:W-:-:S04]  /*36e0*/  UIADD3 UR7, UPT, UPT, UR7, 0x1, URZ ;  /* 0x0000000107077890 */ /* 0x000fc8000fffe0ff */
[----:B------:R-:W-:-:S04]  /*36f0*/  UISETP.NE.AND UP0, UPT, UR7, 0x4, UPT ;  /* 0x000000040700788c */ /* 0x000fc8000bf05270 */
[----:B------:R-:W-:Y:S02]  /*3700*/  USEL UR5, URZ, 0x1, UP0 ;  /* 0x00000001ff057887 */ /* 0x000fe40008000000 */
[----:B------:R-:W-:-:S04]  /*3710*/  USEL UR7, UR7, URZ, UP0 ;  /* 0x000000ff07077287 */ /* 0x000fc80008000000 */
[----:B------:R-:W-:Y:S01]  /*3720*/  ULEA UR7, UR7, UR6, 0x3 ;  /* 0x0000000607077291 */ /* 0x000fe2000f8e18ff */
[----:B--2---:R-:W-:-:S04]  /*3730*/  LOP3.LUT R3, R2, UR5, RZ, 0x3c, !PT ;  /* 0x0000000502037c12 */ /* 0x004fc8000f8e3cff */
[----:B------:R-:W-:-:S04]  /*3740*/  SHF.L.U32 R3, R3, 0x1f, RZ ;  /* 0x0000001f03037819 */ /* 0x000fc800000006ff */
[----:B------:R-:W2:Y:S02]  /*3750*/  SYNCS.PHASECHK.TRANS64.TRYWAIT P0, [UR7], R3 ;  /* 0x00000003ff0075a7 */ /* 0x000ea40008001107 */
[----:B--2---:R-:W-:Y:S05]  /*3760*/  @!P0 BRA `(.L_x_66) ;  /* 0x0000003800708947 */ /* 0x004fea0003800000 */
.L_x_130:
[----:B------:R-:W-:Y:S01]  /*3770*/  NOP ;  /* 0x0000000000007918 */ /* 0x000fe20000000000 */
[----:B--2---:R-:W2:Y:S01]  /*3780*/  LDS R0, [UR4+0x14] ;  /* 0x00001404ff007984 */ /* 0x004ea20008000800 */
[----:B------:R-:W-:Y:S01]  /*3790*/  ULOP3.LUT UR6, UR19, 0xffff, URZ, 0xc0, !UPT ;  /* 0x0000ffff13067892 */ /* 0x000fe2000f8ec0ff */
[----:B------:R-:W-:Y:S01]  /*37a0*/  UMOV UR8, 0xffff ;  /* 0x0000ffff00087882 */ /* 0x000fe20000000000 */
[----:B------:R-:W-:Y:S02]  /*37b0*/  UMOV UR5, 0x1 ;  /* 0x0000000100057882 */ /* 0x000fe40000000000 */
[----:B------:R-:W-:-:S04]  /*37c0*/  USHF.R.U32.HI UR6, URZ, 0x5, UR6 ;  /* 0x00000005ff067899 */ /* 0x000fc80008011606 */
[----:B------:R-:W-:Y:S02]  /*37d0*/  USHF.L.U32 UR8, UR8, UR6, URZ ;  /* 0x0000000608087299 */ /* 0x000fe400080006ff */
[----:B------:R-:W-:-:S04]  /*37e0*/  USHF.L.U32 UR5, UR5, UR6, URZ ;  /* 0x0000000605057299 */ /* 0x000fc800080006ff */
[----:B--2---:R-:W-:-:S04]  /*37f0*/  LOP3.LUT R0, R0, UR8, RZ, 0xc0, !PT ;  /* 0x0000000800007c12 */ /* 0x004fc8000f8ec0ff */
[----:B------:R-:W-:-:S13]  /*3800*/  ISETP.NE.AND P0, PT, R0, UR8, PT ;  /* 0x0000000800007c0c */ /* 0x000fda000bf05270 */
[----:B------:R-:W-:Y:S05]  /*3810*/  @P0 BRA `(.L_x_67) ;  /* 0x0000000000580947 */ /* 0x000fea0003800000 */
[----:B------:R-:W2:Y:S02]  /*3820*/  LDS R0, [UR4+0x18] ;  /* 0x00001804ff007984 */ /* 0x000ea40008000800 */
[----:B--2---:R-:W-:-:S04]  /*3830*/  LOP3.LUT R0, R0, UR5, RZ, 0xc0, !PT ;  /* 0x0000000500007c12 */ /* 0x004fc8000f8ec0ff */
[----:B------:R-:W-:-:S13]  /*3840*/  ISETP.NE.AND P0, PT, R0, UR5, PT ;  /* 0x0000000500007c0c */ /* 0x000fda000bf05270 */
[----:B------:R-:W-:Y:S05]  /*3850*/  @P0 BRA `(.L_x_68) ;  /* 0x00000000003c0947 */ /* 0x000fea0003800000 */
[----:B------:R-:W2:Y:S01]  /*3860*/  S2R R2, SR_LANEID ;  /* 0x0000000000027919 */ /* 0x000ea20000000000 */
[----:B------:R-:W-:Y:S01]  /*3870*/  ULOP3.LUT UR8, URZ, UR8, URZ, 0x33, !UPT ;  /* 0x00000008ff087292 */ /* 0x000fe2000f8e33ff */
[----:B------:R-:W-:Y:S01]  /*3880*/  LOP3.LUT R4, RZ, UR5, RZ, 0x33, !PT ;  /* 0x00000005ff047c12 */ /* 0x000fe2000f8e33ff */
[----:B------:R-:W-:Y:S02]  /*3890*/  VOTEU.ANY UR7, UPT, PT ;  /* 0x0000000000077886 */ /* 0x000fe400038e0100 */
[----:B------:R-:W-:Y:S01]  /*38a0*/  UFLO.U32 UR7, UR7 ;  /* 0x00000007000772bd */ /* 0x000fe200080e0000 */
[----:B------:R-:W3:Y:S01]  /*38b0*/  REDUX UR5, R4 ;  /* 0x00000000040573c4 */ /* 0x000ee20000000000 */
[----:B------:R-:W-:-:S06]  /*38c0*/  IMAD.U32 R0, RZ, RZ, UR8 ;  /* 0x00000008ff007e24 */ /* 0x000fcc000f8e00ff */
[----:B------:R1:W-:Y:S01]  /*38d0*/  UTCATOMSWS.AND URZ, UR8 ;  /* 0x0000000800ff79e3 */ /* 0x0003e20008000000 */
[----:B------:R-:W4:Y:S01]  /*38e0*/  REDUX UR6, R0 ;  /* 0x00000000000673c4 */ /* 0x000f220000000000 */
[----:B--2---:R-:W-:Y:S01]  /*38f0*/  ISETP.EQ.U32.AND P0, PT, R2, UR7, PT ;  /* 0x0000000702007c0c */ /* 0x004fe2000bf02070 */
[----:B---3--:R-:W-:Y:S01]  /*3900*/  IMAD.U32 R2, RZ, RZ, UR5 ;  /* 0x00000005ff027e24 */ /* 0x008fe2000f8e00ff */
[----:B----4-:R-:W-:-:S11]  /*3910*/  MOV R3, UR6 ;  /* 0x0000000600037c02 */ /* 0x010fd60008000f00 */
[----:B------:R1:W-:Y:S04]  /*3920*/  @P0 ATOMS.AND RZ, [UR4+0x14], R3 ;  /* 0x00001403ffff098c */ /* 0x0003e8000a800004 */
[----:B------:R1:W-:Y:S01]  /*3930*/  @P0 ATOMS.AND RZ, [UR4+0x18], R2 ;  /* 0x00001802ffff098c */ /* 0x0003e2000a800004 */
[----:B------:R-:W-:Y:S05]  /*3940*/  BRA `(.L_x_69) ;  /* 0x0000000000147947 */ /* 0x000fea0003800000 */
.L_x_68:
[----:B------:R-:W-:Y:S02]  /*3950*/  MOV R2, 0x3970 ;  /* 0x0000397000027802 */ /* 0x000fe40000000f00 */
[----:B-1--45:R-:W-:Y:S05]  /*3960*/  CALL.REL.NOINC `($__internal_0_$__cuda_sm10x_tcgen05_guardrail_trap_col_being_dealloced_not_returned_by_alloc) ;  /* 0x00000038008c7944 */ /* 0x032fea0003c00000 */
[----:B------:R-:W-:Y:S05]  /*3970*/  BRA `(.L_x_69) ;  /* 0x0000000000087947 */ /* 0x000fea0003800000 */
.L_x_67:
[----:B------:R-:W-:Y:S02]  /*3980*/  MOV R2, 0x39a0 ;  /* 0x000039a000027802 */ /* 0x000fe40000000f00 */
[----:B-1--45:R-:W-:Y:S05]  /*3990*/  CALL.REL.NOINC `($__internal_2_$__cuda_sm10x_tcgen05_guardrail_trap_unallocated_columns_being_dealloced) ;  /* 0x0000003800987944 */ /* 0x032fea0003c00000 */
.L_x_69:
[----:B------:R-:W-:Y:S01]  /*39a0*/  NOP ;  /* 0x0000000000007918 */ /* 0x000fe20000000000 */
[----:B-1----:R-:W-:Y:S05]  /*39b0*/  EXIT ;  /* 0x000000000000794d */ /* 0x002fea0003800000 */
.L_x_51:
[----:B------:R-:W-:-:S09]  /*39c0*/  UISETP.NE.OR UP2, UPT, UR8, 0x3, !UP2 ;  /* 0x000000030800788c */ /* 0x000fd2000d745670 */
[----:B------:R-:W-:Y:S05]  /*39d0*/  BRA.U UP2, `(.L_x_70) ;  /* 0x0000000902c87547 */ /* 0x000fea000b800000 */
[----:B------:R-:W1:Y:S01]  /*39e0*/  LDCU.64 UR6, c[0x0][0x888] ;  /* 0x00011100ff0677ac */ /* 0x000e620008000a00 */
[----:B------:R-:W2:Y:S01]  /*39f0*/  LDC R0, c[0x0][0xb30] ;  /* 0x0002cc00ff007b82 */ /* 0x000ea20000000800 */
[----:B------:R-:W-:Y:S01]  /*3a00*/  IMAD.MOV.U32 R30, RZ, RZ, 0x1 ;  /* 0x00000001ff1e7424 */ /* 0x000fe200078e00ff */
[----:B------:R-:W-:Y:S01]  /*3a10*/  CS2R R28, SRZ ;  /* 0x00000000001c7805 */ /* 0x000fe2000001ff00 */
[----:B------:R-:W4:Y:S01]  /*3a20*/  LDCU.64 UR4, c[0x0][0x890] ;  /* 0x00011200ff0477ac */ /* 0x000f220008000a00 */
[----:B------:R-:W-:Y:S01]  /*3a30*/  IMAD.MOV.U32 R25, RZ, RZ, 0x2000 ;  /* 0x00002000ff197424 */ /* 0x000fe200078e00ff */
[----:B------:R-:W-:-:S03]  /*3a40*/  UMOV UR8, 0x400 ;  /* 0x0000040000087882 */ /* 0x000fc60000000000 */
[----:B------:R-:W3:Y:S01]  /*3a50*/  LDC R19, c[0x0][0x370] ;  /* 0x0000dc00ff137b82 */ /* 0x000ee20000000800 */
[----:B------:R-:W-:-:S07]  /*3a60*/  UPLOP3.LUT UP1, UPT, UPT, UPT, UPT, 0x40, 0x4 ;  /* 0x000000000004789c */ /* 0x000fce0003f2e870 */
[----:B------:R-:W3:Y:S01]  /*3a70*/  LDC R2, c[0x0][0xb0c] ;  /* 0x0002c300ff027b82 */ /* 0x000ee20000000800 */
[----:B-1----:R-:W-:Y:S02]  /*3a80*/  UISETP.NE.U32.AND UP2, UPT, UR6, URZ, UPT ;  /* 0x000000ff0600728c */ /* 0x002fe4000bf45070 */
[----:B------:R-:W-:Y:S02]  /*3a90*/  ULEA UR6, UR37, UR8, 0x18 ;  /* 0x0000000825067291 */ /* 0x000fe4000f8ec0ff */
[----:B------:R-:W-:Y:S02]  /*3aa0*/  UISETP.NE.AND.EX UP2, UPT, UR7, URZ, UPT, UP2 ;  /* 0x000000ff0700728c */ /* 0x000fe4000bf45320 */
[----:B------:R-:W-:Y:S01]  /*3ab0*/  UIADD3 UR7, UPT, UPT, UR6, 0x70, URZ ;  /* 0x0000007006077890 */ /* 0x000fe2000fffe0ff */
[----:B------:R-:W1:Y:S01]  /*3ac0*/  LDC R18, c[0x0][0xb20] ;  /* 0x0002c800ff127b82 */ /* 0x000e620000000800 */
[----:B----4-:R-:W-:Y:S01]  /*3ad0*/  UISETP.NE.U32.AND UP3, UPT, UR4, URZ, UPT ;  /* 0x000000ff0400728c */ /* 0x010fe2000bf65070 */
[----:B--2---:R-:W-:Y:S01]  /*3ae0*/  ISETP.NE.AND P1, PT, R0, 0x1, PT ;  /* 0x000000010000780c */ /* 0x004fe20003f25270 */
[----:B------:R-:W-:-:S02]  /*3af0*/  UPRMT UR37, UR37, 0x654, UR7 ;  /* 0x0000065425257896 */ /* 0x000fc40008000007 */
[----:B------:R-:W-:-:S03]  /*3b00*/  UISETP.NE.AND.EX UP3, UPT, UR5, URZ, UPT, UP3 ;  /* 0x000000ff0500728c */ /* 0x000fc6000bf65330 */
[----:B------:R-:W2:Y:S08]  /*3b10*/  LDC.64 R32, c[0x0][0x348] ;  /* 0x0000d200ff207b82 */ /* 0x000eb00000000a00 */
[----:B------:R-:W4:Y:S08]  /*3b20*/  LDC.64 R16, c[0x0][0xb10] ;  /* 0x0002c400ff107b82 */ /* 0x000f300000000a00 */
[----:B------:R-:W1:Y:S08]  /*3b30*/  LDC.64 R6, c[0x0][0xb18] ;  /* 0x0002c600ff067b82 */ /* 0x000e700000000a00 */
[----:B------:R-:W1:Y:S08]  /*3b40*/  LDC.64 R4, c[0x0][0xb28] ;  /* 0x0002ca00ff047b82 */ /* 0x000e700000000a00 */
[----:B---3--:R-:W1:Y:S02]  /*3b50*/  LDC R24, c[0x0][0x374] ;  /* 0x0000dd00ff187b82 */ /* 0x008e640000000800 */
.L_x_78:
[C---:B------:R-:W-:Y:S02]  /*3b60*/  LEA R0, R29.reuse, UR6, 0x3 ;  /* 0x000000061d007c11 */ /* 0x040fe4000f8e18ff */
[----:B------:R-:W-:Y:S02]  /*3b70*/  SHF.L.U32 R3, R28, 0x1f, RZ ;  /* 0x0000001f1c037819 */ /* 0x000fe400000006ff */
[----:B------:R-:W-:Y:S02]  /*3b80*/  LEA R20, R29, UR6, 0x4 ;  /* 0x000000061d147c11 */ /* 0x000fe4000f8e20ff */
[----:B---3--:R-:W3:Y:S02]  /*3b90*/  SYNCS.PHASECHK.TRANS64.TRYWAIT P0, [R0+URZ+0x90], R3 ;  /* 0x00009003000075a7 */ /* 0x008ee400080011ff */
[----:B---3--:R-:W-:Y:S05]  /*3ba0*/  @!P0 BRA `(.L_x_71) ;  /* 0x0000003400788947 */ /* 0x008fea0003800000 */
.L_x_131:
[----:B------:R-:W-:Y:S01]  /*3bb0*/  ISETP.GE.AND P0, PT, R72, 0x1, PT ;  /* 0x000000014800780c */ /* 0x000fe20003f06270 */
[----:B------:R-:W1:Y:S01]  /*3bc0*/  LDS.128 R20, [R20+0x120] ;  /* 0x0001200014147984 */ /* 0x000e620000000c00 */
[----:B------:R-:W-:Y:S01]  /*3bd0*/  ISETP.NE.U32.AND P4, PT, RZ, UR4, PT ;  /* 0x00000004ff007c0c */ /* 0x000fe2000bf85070 */
[----:B---3--:R-:W-:Y:S01]  /*3be0*/  VIADD R0, R0, 0xa0 ;  /* 0x000000a000007836 */ /* 0x008fe20000000000 */
[----:B------:R-:W-:Y:S02]  /*3bf0*/  SHF.L.U32 R26, R30, 0x1f, RZ ;  /* 0x0000001f1e1a7819 */ /* 0x000fe400000006ff */
[----:B------:R-:W-:Y:S02]  /*3c00*/  ISETP.NE.AND.EX P4, PT, RZ, UR5, PT, P4 ;  /* 0x00000005ff007c0c */ /* 0x000fe4000bf85340 */
[----:B------:R-:W-:Y:S01]  /*3c10*/  PRMT R0, RZ, 0x654, R0 ;  /* 0x00000654ff007816 */ /* 0x000fe20000000000 */
[----:B------:R-:W-:Y:S01]  /*3c20*/  @!PT LDS RZ, [RZ] ;  /* 0x00000000fffff984 */ /* 0x000fe20000000800 */
[----:B------:R-:W-:Y:S01]  /*3c30*/  @!PT LDS RZ, [RZ] ;  /* 0x00000000fffff984 */ /* 0x000fe20000000800 */
[----:B------:R-:W-:Y:S01]  /*3c40*/  @!PT LDS RZ, [RZ] ;  /* 0x00000000fffff984 */ /* 0x000fe20000000800 */
[----:B------:R-:W-:Y:S01]  /*3c50*/  @!PT LDS RZ, [RZ] ;  /* 0x00000000fffff984 */ /* 0x000fe20000000800 */
[----:B------:R3:W-:Y:S06]  /*3c60*/  MEMBAR.ALL.CTA ;  /* 0x0000000000007992 */ /* 0x0007ec0000008000 */
[----:B---3--:R-:W3:Y:S02]  /*3c70*/  FENCE.VIEW.ASYNC.S ;  /* 0x00000000000073c6 */ /* 0x008ee40000000000 */
[----:B---3--:R3:W-:Y:S01]  /*3c80*/  SYNCS.ARRIVE.TRANS64.RED.A1T0 RZ, [R0+URZ], RZ ;  /* 0x000000ff00ff79a7 */ /* 0x0087e200081004ff */
[----:B-1----:R-:W-:Y:S11]  /*3c90*/  LOP3.LUT P3, RZ, R22, 0x1, RZ, 0xc0, !PT ;  /* 0x0000000116ff7812 */ /* 0x002ff6000786c0ff */
[----:B------:R-:W-:Y:S02]  /*3ca0*/  @!UPT UIADD3 URZ, UPT, UPT, URZ, URZ, URZ ;  /* 0x000000fffffff290 */ /* 0x000fe4000fffe0ff */
[----:B------:R-:W-:Y:S02]  /*3cb0*/  @P3 MOV R13, R20 ;  /* 0x00000014000d3202 */ /* 0x000fe40000000f00 */
[----:B------:R-:W-:Y:S01]  /*3cc0*/  @P3 LOP3.LUT R8, R21, 0xffff, RZ, 0xc0, !PT ;  /* 0x0000ffff15083812 */ /* 0x000fe200078ec0ff */
[----:B---3--:R-:W-:Y:S06]  /*3cd0*/  @!P0 BRA `(.L_x_72) ;  /* 0x0000000000a48947 */ /* 0x008fec0003800000 */
[----:B------:R-:W-:Y:S01]  /*3ce0*/  IMAD.HI.U32 R31, R24, R7, RZ ;  /* 0x00000007181f7227 */ /* 0x000fe200078e00ff */
[----:B------:R-:W-:Y:S02]  /*3cf0*/  ISETP.NE.AND P0, PT, R6, 0x1, PT ;  /* 0x000000010600780c */ /* 0x000fe40003f05270 */
[----:B------:R-:W-:Y:S01]  /*3d00*/  ISETP.NE.AND P2, PT, R72, 0x1, PT ;  /* 0x000000014800780c */ /* 0x000fe20003f45270 */
[----:B----4-:R-:W-:Y:S01]  /*3d10*/  IMAD.HI.U32 R34, R19, R16, RZ ;  /* 0x0000001013227227 */ /* 0x010fe200078e00ff */
[----:B------:R-:W-:Y:S02]  /*3d20*/  SHF.R.U32.HI R31, RZ, R18, R31 ;  /* 0x00000012ff1f7219 */ /* 0x000fe4000001161f */
[----:B------:R-:W-:Y:S01]  /*3d30*/  ISETP.NE.AND P5, PT, R2, 0x1, PT ;  /* 0x000000010200780c */ /* 0x000fe20003fa5270 */
[----:B------:R-:W-:Y:S01]  /*3d40*/  IMAD.HI.U32 R36, R13, R16, RZ ;  /* 0x000000100d247227 */ /* 0x000fe200078e00ff */
[----:B------:R-:W-:Y:S02]  /*3d50*/  SHF.R.U32.HI R34, RZ, R17, R34 ;  /* 0x00000011ff227219 */ /* 0x000fe40000011622 */
[----:B------:R-:W-:Y:S01]  /*3d60*/  SEL R3, R24, R31, !P0 ;  /* 0x0000001f18037207 */ /* 0x000fe20004000000 */
[C---:B------:R-:W-:Y:S01]  /*3d70*/  IMAD.HI.U32 R31, R8.reuse, R7, RZ ;  /* 0x00000007081f7227 */ /* 0x040fe200078e00ff */
[----:B------:R-:W-:Y:S02]  /*3d80*/  SEL R11, R19, R34, !P5 ;  /* 0x00000022130b7207 */ /* 0x000fe40006800000 */
[----:B------:R-:W-:Y:S01]  /*3d90*/  SHF.R.U32.HI R36, RZ, R17, R36 ;  /* 0x00000011ff247219 */ /* 0x000fe20000011624 */
[----:B------:R-:W-:Y:S01]  /*3da0*/  IMAD.HI.U32 R38, R3, R4, RZ ;  /* 0x0000000403267227 */ /* 0x000fe200078e00ff */
[----:B------:R-:W-:Y:S03]  /*3db0*/  SHF.R.U32.HI R31, RZ, R18, R31 ;  /* 0x00000012ff1f7219 */ /* 0x000fe6000001161f */
[----:B------:R-:W-:Y:S01]  /*3dc0*/  IMAD.HI.U32 R34, R11, R4, RZ ;  /* 0x000000040b227227 */ /* 0x000fe200078e00ff */
[----:B------:R-:W-:Y:S02]  /*3dd0*/  @P2 SHF.R.U32.HI R3, RZ, R5, R38 ;  /* 0x00000005ff032219 */ /* 0x000fe40000011626 */
[----:B------:R-:W-:Y:S02]  /*3de0*/  SEL R9, R8, R31, !P0 ;  /* 0x0000001f08097207 */ /* 0x000fe40004000000 */
[----:B------:R-:W-:Y:S01]  /*3df0*/  @P2 SHF.R.U32.HI R11, RZ, R5, R34 ;  /* 0x00000005ff0b2219 */ /* 0x000fe20000011622 */
[C---:B------:R-:W-:Y:S01]  /*3e00*/  IMAD R10, R72.reuse, R3, RZ ;  /* 0x00000003480a7224 */ /* 0x040fe200078e02ff */
[----:B------:R-:W-:Y:S01]  /*3e10*/  SEL R3, R13, R36, !P5 ;  /* 0x000000240d037207 */ /* 0x000fe20006800000 */
[C---:B------:R-:W-:Y:S03]  /*3e20*/  IMAD.HI.U32 R14, R9.reuse, R4, RZ ;  /* 0x00000004090e7227 */ /* 0x040fe600078e00ff */
[----:B------:R-:W-:Y:S01]  /*3e30*/  ISETP.GE.AND P0, PT, R9, R10, PT ;  /* 0x0000000a0900720c */ /* 0x000fe20003f06270 */
[C---:B------:R-:W-:Y:S01]  /*3e40*/  IMAD R12, R72.reuse, R11, RZ ;  /* 0x0000000b480c7224 */ /* 0x040fe200078e02ff */
[-C--:B------:R-:W-:Y:S04]  /*3e50*/  SHF.R.U32.HI R14, RZ, R5.reuse, R14 ;  /* 0x00000005ff0e7219 */ /* 0x080fe8000001160e */
[----:B------:R-:W-:Y:S02]  /*3e60*/  ISETP.GE.OR P0, PT, R3, R12, P0 ;  /* 0x0000000c0300720c */ /* 0x000fe40000706670 */
[----:B------:R-:W-:Y:S05]  /*3e70*/  SEL R15, R9, R14, !P2 ;  /* 0x0000000e090f7207 */ /* 0x000fea0005000000 */
[----:B------:R-:W-:Y:S04]  /*3e80*/  IMAD.MOV R14, RZ, RZ, -R15 ;  /* 0x000000ffff0e7224 */ /* 0x000fe800078e0a0f */
[----:B------:R-:W-:Y:S02]  /*3e90*/  IMAD R14, R72, R14, R9 ;  /* 0x0000000e480e7224 */ /* 0x000fe400078e0209 */
[C---:B------:R-:W-:Y:S05]  /*3ea0*/  @!P0 IMAD.HI.U32 R10, R3.reuse, R4, RZ ;  /* 0x00000004030a8227 */ /* 0x040fea00078e00ff */
[----:B------:R-:W-:Y:S04]  /*3eb0*/  @!P0 SHF.R.U32.HI R10, RZ, R5, R10 ;  /* 0x00000005ff0a8219 */ /* 0x000fe8000001160a */
[----:B------:R-:W-:Y:S01]  /*3ec0*/  @!P0 SEL R0, R3, R10, !P2 ;  /* 0x0000000a03008207 */ /* 0x000fe20005000000 */
[----:B------:R-:W-:Y:S03]  /*3ed0*/  IMAD.MOV R10, RZ, RZ, -R3 ;  /* 0x000000ffff0a7224 */ /* 0x000fe600078e0a03 */
[----:B------:R-:W-:Y:S01]  /*3ee0*/  @!P0 IADD3 R15, PT, PT, R15, -R0, RZ ;  /* 0x800000000f0f8210 */ /* 0x000fe20007ffe0ff */
[----:B------:R-:W-:Y:S01]  /*3ef0*/  @!P0 IMAD R0, R11, R14, R0 ;  /* 0x0000000e0b008224 */ /* 0x000fe200078e0200 */
[----:B------:R-:W-:Y:S01]  /*3f00*/  IADD3 R11, PT, PT, -R9, RZ, RZ ;  /* 0x000000ff090b7210 */ /* 0x000fe20007ffe1ff */
[----:B------:R-:W-:Y:S02]  /*3f10*/  IMAD R13, R2, R10, R13 ;  /* 0x0000000a020d7224 */ /* 0x000fe400078e020d */
[----:B------:R-:W-:Y:S02]  /*3f20*/  @!P0 IMAD R9, R15, R72, R3 ;  /* 0x000000480f098224 */ /* 0x000fe400078e0203 */
[----:B------:R-:W-:Y:S02]  /*3f30*/  @!P0 IMAD.MOV.U32 R3, RZ, RZ, R0 ;  /* 0x000000ffff038224 */ /* 0x000fe400078e0000 */
[----:B------:R-:W-:Y:S02]  /*3f40*/  IMAD R8, R6, R11, R8 ;  /* 0x0000000b06087224 */ /* 0x000fe400078e0208 */
[----:B------:R-:W-:Y:S02]  /*3f50*/  IMAD R13, R3, R2, R13 ;  /* 0x00000002030d7224 */ /* 0x000fe400078e020d */
[----:B------:R-:W-:Y:S02]  /*3f60*/  IMAD R8, R9, R6, R8 ;  /* 0x0000000609087224 */ /* 0x000fe400078e0208 */
.L_x_72:
[----:B------:R-:W-:Y:S05]  /*3f70*/  BRA.U UP1, `(.L_x_73) ;  /* 0x0000000101107547 */ /* 0x000fea000b800000 */
[----:B------:R-:W-:Y:S04]  /*3f80*/  MOV R0, UR13 ;  /* 0x0000000d00007c02 */ /* 0x000fe80008000f00 */
[----:B------:R-:W-:Y:S04]  /*3f90*/  SHF.L.U32 R3, R0, 0x1f, RZ ;  /* 0x0000001f00037819 */ /* 0x000fe800000006ff */
[----:B------:R-:W1:Y:S02]  /*3fa0*/  SYNCS.PHASECHK.TRANS64.TRYWAIT P0, [UR6+0x88], R3 ;  /* 0x00008803ff0075a7 */ /* 0x000e640008001106 */
[----:B-1----:R-:W-:Y:S05]  /*3fb0*/  @!P0 BRA `(.L_x_74) ;  /* 0x0000003000888947 */ /* 0x002fea0003800000 */
.L_x_73:
[----:B------:R-:W-:Y:S05]  /*3fc0*/  BRA.U !UP3, `(.L_x_75) ;  /* 0x000000010b347547 */ /* 0x000fea000b800000 */
[----:B------:R-:W-:Y:S01]  /*3fd0*/  UPLOP3.LUT UP0, UPT, UPT, UPT, UP2, 0x80, 0x8 ;  /* 0x000000000008789c */ /* 0x000fe20003f0f020 */
[----:B-1----:R-:W-:Y:S02]  /*3fe0*/  HFMA2 R0, -RZ, RZ, 0, 5.9604644775390625e-08 ;  /* 0x00000001ff007431 */ /* 0x002fe400000001ff */
[----:B------:R-:W-:Y:S03]  /*3ff0*/  IMAD.MOV.U32 R164, RZ, RZ, 0x1 ;  /* 0x00000001ffa47424 */ /* 0x000fe600078e00ff */
[----:B------:R-:W-:Y:S05]  /*4000*/  PLOP3.LUT P0, PT, PT, PT, UP0, 0x80, 0x8 ;  /* 0x000000000008781c */ /* 0x000fea0003f0f008 */
[----:B------:R-:W1:Y:S01]  /*4010*/  @UP0 LDCU.64 UR8, c[0x0][0x888] ;  /* 0x00011100ff0807ac */ /* 0x000e620008000a00 */
[----:B------:R-:W-:Y:S07]  /*4020*/  @UP0 UIMAD UR7, UR36, UR4, URZ ;  /* 0x00000004240702a4 */ /* 0x000fee000f8e02ff */
[----:B------:R-:W-:Y:S01]  /*4030*/  @!P0 PRMT R164, R0, 0x7610, R164 ;  /* 0x0000761000a48816 */ /* 0x000fe200000000a4 */
[----:B-1----:R-:W-:Y:S03]  /*4040*/  @UP0 UIMAD.WIDE UR8, UR7, 0x4, UR8 ;  /* 0x00000004070808a5 */ /* 0x002fe6000f8e0208 */
[----:B------:R-:W1:Y:S03]  /*4050*/  @!UP0 LDCU UR7, c[0x0][0x880] ;  /* 0x00011000ff0787ac */ /* 0x000e660008000800 */
[----:B------:R-:W-:Y:S01]  /*4060*/  IMAD.U32 R10, RZ, RZ, UR8 ;  /* 0x00000008ff0a7e24 */ /* 0x000fe2000f8e00ff */
[----:B------:R-:W-:Y:S05]  /*4070*/  MOV R11, UR9 ;  /* 0x00000009000b7c02 */ /* 0x000fea0008000f00 */
[----:B-----5:R3:W5:Y:S02]  /*4080*/  @P0 LDG.E R81, desc[UR40][R10.64] ;  /* 0x000000280a510981 */ /* 0x020764000c1e1900 */
[----:B-1-3--:R-:W-:Y:S07]  /*4090*/  @!P0 IMAD.U32 R81, RZ, RZ, UR7 ;  /* 0x00000007ff518e24 */ /* 0x00afee000f8e00ff */
.L_x_75:
[----:B-----5:R-:W-:Y:S01]  /*40a0*/  @!P4 FSETP.EQ.AND P5, PT, R81, RZ, PT ;  /* 0x000000ff5100c20b */ /* 0x020fe20003fa2000 */
[----:B------:R-:W-:Y:S01]  /*40b0*/  @!UPT UIADD3 URZ, UPT, UPT, URZ, URZ, URZ ;  /* 0x000000fffffff290 */ /* 0x000fe2000fffe0ff */
[----:B------:R-:W-:Y:S11]  /*40c0*/  @!P4 BRA `(.L_x_76) ;  /* 0x000000000014c947 */ /* 0x000ff60003800000 */
[----:B------:R-:W-:Y:S02]  /*40d0*/  LOP3.LUT P0, RZ, R164, 0xff, RZ, 0xc0, !PT ;  /* 0x000000ffa4ff7812 */ /* 0x000fe4000780c0ff */
[----:B------:R-:W-:Y:S04]  /*40e0*/  PLOP3.LUT P5, PT, PT, PT, UP0, 0x80, 0x8 ;  /* 0x000000000008781c */ /* 0x000fe80003faf008 */
[----:B------:R-:W-:Y:S07]  /*40f0*/  PLOP3.LUT P5, PT, P5, PT, PT, 0x8, 0x80 ;  /* 0x000000000080781c */ /* 0x000fee0002fae170 */
[----:B------:R-:W-:Y:S11]  /*4100*/  @P0 FSETP.EQ.AND P5, PT, R81, RZ, PT ;  /* 0x000000ff5100020b */ /* 0x000ff60003fa2000 */
[----:B------:R-:W-:Y:S02]  /*4110*/  @!UPT UIADD3 URZ, UPT, UPT, URZ, URZ, URZ ;  /* 0x000000fffffff290 */ /* 0x000fe4000fffe0ff */
.L_x_76:
[----:B------:R-:W3:Y:S01]  /*4120*/  SYNCS.PHASECHK.TRANS64.TRYWAIT P4, [UR6+0x78], R26 ;  /* 0x0000781aff0075a7 */ /* 0x000ee20008081106 */
[----:B------:R-:W-:Y:S01]  /*4130*/  @P3 SHF.R.U32.HI R27, RZ, 0x10, R21 ;  /* 0x00000010ff1b3819 */ /* 0x000fe20000011615 */
[----:B------:R-:W-:Y:S01]  /*4140*/  VIADD R29, R29, 0x1 ;  /* 0x000000011d1d7836 */ /* 0x000fe20000000000 */
[----:B------:R-:W5:Y:S08]  /*4150*/  LDC.64 R14, c[0x0][0xb10] ;  /* 0x0002c400ff0e7b82 */ /* 0x000f700000000a00 */
[----:B------:R-:W2:Y:S08]  /*4160*/  LDC.64 R10, c[0x0][0xb18] ;  /* 0x0002c600ff0a7b82 */ /* 0x000eb00000000a00 */
[----:B-1----:R-:W1:Y:S08]  /*4170*/  @!P1 LDC R0, c[0x0][0xb20] ;  /* 0x0002c800ff009b82 */ /* 0x002e700000000800 */
[----:B------:R-:W4:Y:S01]  /*4180*/  @!P1 LDC R3, c[0x0][0xb0c] ;  /* 0x0002c300ff039b82 */ /* 0x000f220000000800 */
[----:B-----5:R-:W-:Y:S05]  /*4190*/  @!P1 IMAD.HI.U32 R14, R13, R14, RZ ;  /* 0x0000000e0d0e9227 */ /* 0x020fea00078e00ff */
[----:B------:R-:W-:Y:S01]  /*41a0*/  @!P1 SHF.R.U32.HI R14, RZ, R15, R14 ;  /* 0x0000000fff0e9219 */ /* 0x000fe2000001160e */
[----:B--2---:R-:W-:Y:S01]  /*41b0*/  @!P1 IMAD.HI.U32 R11, R8, R11, RZ ;  /* 0x0000000b080b9227 */ /* 0x004fe200078e00ff */
[----:B------:R-:W-:Y:S04]  /*41c0*/  @!P1 ISETP.NE.AND P0, PT, R10, 0x1, PT ;  /* 0x000000010a00980c */ /* 0x000fe80003f05270 */
[----:B-1----:R-:W-:Y:S02]  /*41d0*/  @!P1 SHF.R.U32.HI R9, RZ, R0, R11 ;  /* 0x00000000ff099219 */ /* 0x002fe4000001160b */
[----:B----4-:R-:W-:Y:S02]  /*41e0*/  @!P1 ISETP.NE.AND P2, PT, R3, 0x1, PT ;  /* 0x000000010300980c */ /* 0x010fe40003f45270 */
[----:B------:R-:W-:Y:S02]  /*41f0*/  @!P1 SEL R9, R8, R9, !P0 ;  /* 0x0000000908099207 */ /* 0x000fe40004000000 */
[----:B------:R-:W-:Y:S02]  /*4200*/  ELECT P0, URZ, PT ;  /* 0x0000000000ff782f */ /* 0x000fe40003800000 */
[----:B------:R-:W-:Y:S05]  /*4210*/  @!P1 SEL R14, R13, R14, !P2 ;  /* 0x0000000e0d0e9207 */ /* 0x000fea0005000000 */
[----:B------:R-:W-:Y:S02]  /*4220*/  @!P1 IMAD.IADD R0, R9, 0x1, -R14 ;  /* 0x0000000109009824 */ /* 0x000fe400078e0a0e */
[----:B------:R-:W-:Y:S02]  /*4230*/  @!P1 IMAD.IADD R9, R14, 0x1, -R9 ;  /* 0x000000010e099824 */ /* 0x000fe400078e0a09 */
[----:B------:R-:W-:Y:S02]  /*4240*/  @!P1 IMAD R13, R0, R3, R13 ;  /* 0x00000003000d9224 */ /* 0x000fe400078e020d */
[----:B------:R-:W-:Y:S01]  /*4250*/  @!P1 IMAD R8, R9, R10, R8 ;  /* 0x0000000a09089224 */ /* 0x000fe200078e0208 */
[----:B---3--:R-:W-:Y:S06]  /*4260*/  @!P4 BRA `(.L_x_77) ;  /* 0x0000002c00f4c947 */ /* 0x008fec0003800000 */
.L_x_134:
[----:B------:R-:W-:Y:S01]  /*4270*/  PLOP3.LUT P5, PT, P5, P0, PT, 0xf2, 0x2f ;  /* 0x00000000002f781c */ /* 0x000fe20002fa1e72 */
[----:B------:R-:W-:Y:S01]  /*4280*/  UMOV UR14, 0x0 ;  /* 0x00000000000e7882 */ /* 0x000fe20000000000 */
[----:B------:R-:W-:Y:S01]  /*4290*/  LOP3.LUT R30, R30, 0x1, RZ, 0x3c, !PT ;  /* 0x000000011e1e7812 */ /* 0x000fe200078e3cff */
[----:B------:R-:W-:Y:S01]  /*42a0*/  UMOV UR15, 0x10000000 ;  /* 0x10000000000f7882 */ /* 0x000fe20000000000 */
[----:B------:R-:W-:Y:S01]  /*42b0*/  UMOV UR12, UR36 ;  /* 0x00000024000c7c82 */ /* 0x000fe20008000000 */
[----:B------:R-:W-:Y:S08]  /*42c0*/  @P3 R2UR UR36, R27 ;  /* 0x000000001b2432ca */ /* 0x000ff000000e0000 */
[----:B-1----:R-:W-:Y:S01]  /*42d0*/  @!P5 IADD3 R3, P0, PT, R32, 0x580, RZ ;  /* 0x000005802003d810 */ /* 0x002fe20007f1e0ff */
[----:B------:R-:W-:Y:S01]  /*42e0*/  @!P5 IMAD.SHL.U32 R155, R155, 0x40, RZ ;  /* 0x000000409b9bd824 */ /* 0x000fe200078e00ff */
[----:B------:R-:W-:Y:S01]  /*42f0*/  VOTEU.ALL UP1, P5 ;  /* 0x0000000000ff7886 */ /* 0x000fe20002820000 */
[----:B------:R-:W-:Y:S01]  /*4300*/  @!P5 IMAD.SHL.U32 R165, R165, 0x80, RZ ;  /* 0x00000080a5a5d824 */ /* 0x000fe200078e00ff */
[----:B------:R-:W-:Y:S01]  /*4310*/  @!P5 R2UR UR8, R3 ;  /* 0x000000000308d2ca */ /* 0x000fe200000e0000 */
[----:B------:R-:W-:Y:S01]  /*4320*/  @!P5 IMAD.X R0, RZ, RZ, R33, P0 ;  /* 0x000000ffff00d224 */ /* 0x000fe200000e0621 */
[----:B------:R-:W-:Y:S01]  /*4330*/  @!P5 R2UR UR10, R155 ;  /* 0x000000009b0ad2ca */ /* 0x000fe200000e0000 */
[----:B------:R-:W-:Y:S01]  /*4340*/  @!UP1 UIADD3 UR9, UPT, UPT, UR6, 0x70, URZ ;  /* 0x0000007006099890 */ /* 0x000fe2000fffe0ff */
[----:B------:R-:W-:Y:S01]  /*4350*/  @!P5 R2UR UR11, R165 ;  /* 0x00000000a50bd2ca */ /* 0x000fe200000e0000 */
[----:B------:R-:W-:Y:S01]  /*4360*/  IMAD.IADD R155, R8, 0x1, R143 ;  /* 0x00000001089b7824 */ /* 0x000fe200078e028f */
[----:B------:R-:W-:Y:S01]  /*4370*/  @!P5 R2UR UR7, R0 ;  /* 0x000000000007d2ca */ /* 0x000fe200000e0000 */
[----:B------:R-:W-:Y:S01]  /*4380*/  IMAD.IADD R165, R13, 0x1, R154 ;  /* 0x000000010da57824 */ /* 0x000fe200078e029a */
[C---:B------:R-:W-:Y:S04]  /*4390*/  ISETP.NE.AND P0, PT, R29.reuse, 0x2, PT ;  /* 0x000000021d00780c */ /* 0x040fe80003f05270 */
[----:B------:R-:W-:Y:S01]  /*43a0*/  SEL R3, RZ, 0x1, P0 ;  /* 0x00000001ff037807 */ /* 0x000fe20000000000 */
[----:B------:R-:W-:Y:S01]  /*43b0*/  IMAD.U32 R10, RZ, RZ, UR8 ;  /* 0x00000008ff0a7e24 */ /* 0x000fe2000f8e00ff */
[----:B------:R-:W-:Y:S01]  /*43c0*/  @!UP1 UIADD3 UR8, UPT, UPT, UR6, 0x200, URZ ;  /* 0x0000020006089890 */ /* 0x000fe2000fffe0ff */
[----:B------:R-:W-:Y:S01]  /*43d0*/  SEL R29, R29, RZ, P0 ;  /* 0x000000ff1d1d7207 */ /* 0x000fe20000000000 */
[----:B------:R-:W-:Y:S01]  /*43e0*/  VOTEU.ALL UP1, P5 ;  /* 0x0000000000ff7886 */ /* 0x000fe20002820000 */
[----:B------:R-:W-:Y:S02]  /*43f0*/  LOP3.LUT R28, R28, R3, RZ, 0x3c, !PT ;  /* 0x000000031c1c7212 */ /* 0x000fe400078e3cff */
[----:B------:R-:W-:Y:S01]  /*4400*/  IMAD.U32 R11, RZ, RZ, UR7 ;  /* 0x00000007ff0b7e24 */ /* 0x000fe2000f8e00ff */
[----:B------:R-:W-:Y:S04]  /*4410*/  @!P5 R2UR UR16, R10 ;  /* 0x000000000a10d2ca */ /* 0x000fe800000e0000 */
[----:B------:R-:W-:Y:S11]  /*4420*/  @!P5 R2UR UR17, R11 ;  /* 0x000000000b11d2ca */ /* 0x000ff600000e0000 */
[----:B------:R-:W-:Y:S02]  /*4430*/  @!UPT UIADD3 URZ, UPT, UPT, URZ, URZ, URZ ;  /* 0x000000fffffff290 */ /* 0x000fe4000fffe0ff */
[----:B------:R3:W-:Y:S01]  /*4440*/  @!UP1 UTMALDG.3D [UR8], [UR16], desc[UR14] ;  /* 0x00000e08100095b4 */ /* 0x0007e20008011000 */
[----:B------:R3:W-:Y:S01]  /*4450*/  @!P5 SYNCS.ARRIVE.TRANS64.RED.A0TR RZ, [UR6+0x70], R25 ;  /* 0x00007019ffffd9a7 */ /* 0x0007e20008300406 */
[----:B------:R-:W-:Y:S01]  /*4460*/  UPLOP3.LUT UP1, UPT, UPT, UPT, UPT, 0x80, 0x8 ;  /* 0x000000000008789c */ /* 0x000fe20003f2f070 */
[----:B------:R-:W-:Y:S01]  /*4470*/  SYNCS.ARRIVE.TRANS64.RED.A1T0 RZ, [UR37], RZ ;  /* 0x000000ffffff79a7 */ /* 0x000fe20008100425 */
[----:B------:R-:W-:Y:S09]  /*4480*/  @P3 BRA `(.L_x_78) ;  /* 0xfffffff400b43947 */ /* 0x000ff2000383ffff */
[----:B------:R-:W-:Y:S07]  /*4490*/  MOV R0, UR6 ;  /* 0x0000000600007c02 */ /* 0x000fee0008000f00 */
.L_x_79:
[----:B-1----:R-:W-:-:S04]  /*44a0*/  SHF.L.U32 R3, R30, 0x1f, RZ ;  /* 0x0000001f1e037819 */ /* 0x002fc800000006ff */
[----:B------:R1:W2:Y:S03]  /*44b0*/  SYNCS.PHASECHK.TRANS64.TRYWAIT P0, [R0+URZ+0x78], R3 ;  /* 0x00007803000075a7 */ /* 0x0002a600080011ff */
[----:B--2---:R-:W-:Y:S05]  /*44c0*/  @!P0 NANOSLEEP.SYNCS 0x989680 ;  /* 0x009896800000895d */ /* 0x004fea0003900000 */
[----:B------:R-:W2:Y:S02]  /*44d0*/  @!P0 SYNCS.PHASECHK.TRANS64 P0, [R0+URZ+0x78], R3 ;  /* 0x00007803000085a7 */ /* 0x000ea400080010ff */
[----:B--23--:R-:W-:Y:S05]  /*44e0*/  @P0 EXIT ;  /* 0x000000000000094d */ /* 0x00cfea0003800000 */
[----:B------:R-:W-:Y:S05]  /*44f0*/  BRA `(.L_x_79) ;  /* 0xfffffffc00e87947 */ /* 0x000fea000383ffff */
.L_x_70:
[----:B------:R-:W-:-:S06]  /*4500*/  UISETP.GE.AND UP1, UPT, UR8, 0x4, UPT ;  /* 0x000000040800788c */ /* 0x000fcc000bf26270 */
[----:B------:R-:W-:-:S13]  /*4510*/  PLOP3.LUT P0, PT, PT, PT, UP1, 0x80, 0x8 ;  /* 0x000000000008781c */ /* 0x000fda0003f0f018 */
[----:B------:R-:W-:Y:S05]  /*4520*/  @!P0 EXIT ;  /* 0x000000000000894d */ /* 0x000fea0003800000 */
[----:B------:R-:W-:Y:S01]  /*4530*/  BAR.SYNC.DEFER_BLOCKING 0x6, 0xa0 ;  /* 0x0182800000007b1d */ /* 0x000fe20000010000 */
[C---:B------:R-:W-:Y:S02]  /*4540*/  IMAD.SHL.U32 R3, R166.reuse, 0x40, RZ ;  /* 0x00000040a6037824 */ /* 0x040fe400078e00ff */
[----:B------:R-:W-:Y:S02]  /*4550*/  HFMA2 R76, -RZ, RZ, 0, 0 ;  /* 0x00000000ff4c7431 */ /* 0x000fe400000001ff */
[C---:B------:R-:W-:Y:S01]  /*4560*/  IMAD.SHL.U32 R168, R166.reuse, 0x8, RZ ;  /* 0x00000008a6a87824 */ /* 0x040fe200078e00ff */
[----:B------:R-:W-:Y:S01]  /*4570*/  CS2R R174, SRZ ;  /* 0x0000000000ae7805 */ /* 0x000fe2000001ff00 */
[----:B------:R-:W-:Y:S01]  /*4580*/  IMAD.U32 R79, R166, 0x10000, RZ ;  /* 0x00010000a64f7824 */ /* 0x000fe200078e00ff */
[----:B------:R-:W-:Y:S01]  /*4590*/  UMOV UR43, 0x400 ;  /* 0x00000400002b7882 */ /* 0x000fe20000000000 */
[----:B------:R-:W-:Y:S01]  /*45a0*/  LOP3.LUT R5, R3, 0x180, RZ, 0xc0, !PT ;  /* 0x0000018003057812 */ /* 0x000fe200078ec0ff */
[----:B------:R-:W-:Y:S01]  /*45b0*/  ULEA UR43, UR37, UR43, 0x18 ;  /* 0x0000002b252b7291 */ /* 0x000fe2000f8ec0ff */
[----:B------:R-:W1:Y:S01]  /*45c0*/  LDC R167, c[0x0][0x370] ;  /* 0x0000dc00ffa77b82 */ /* 0x000e620000000800 */
[----:B------:R-:W-:Y:S01]  /*45d0*/  LOP3.LUT R79, R79, 0x600000, RZ, 0xc0, !PT ;  /* 0x006000004f4f7812 */ /* 0x000fe200078ec0ff */
[----:B------:R-:W-:Y:S01]  /*45e0*/  IMAD.MOV.U32 R181, RZ, RZ, RZ ;  /* 0x000000ffffb57224 */ /* 0x000fe200078e00ff */
[----:B------:R-:W-:Y:S01]  /*45f0*/  LOP3.LUT R168, R5, 0x30, R168, 0xf8, !PT ;  /* 0x0000003005a87812 */ /* 0x000fe200078ef8a8 */
[----:B------:R-:W-:Y:S01]  /*4600*/  UIADD3 UR4, UPT, UPT, UR43, 0x2200, URZ ;  /* 0x000022002b047890 */ /* 0x000fe2000fffe0ff */
[----:B------:R-:W-:Y:S01]  /*4610*/  IMAD.MOV.U32 R173, RZ, RZ, RZ ;  /* 0x000000ffffad7224 */ /* 0x000fe200078e00ff */
[----:B------:R-:W2:Y:S01]  /*4620*/  LDCU.64 UR46, c[0x0][0x348] ;  /* 0x00006900ff2e77ac */ /* 0x000ea20008000a00 */
[----:B------:R-:W-:Y:S01]  /*4630*/  LOP3.LUT R168, R168, 0x1e40, R3, 0xf8, !PT ;  /* 0x00001e40a8a87812 */ /* 0x000fe200078ef803 */
[----:B------:R-:W4:Y:S01]  /*4640*/  LDC R74, c[0x0][0xb0c] ;  /* 0x0002c300ff4a7b82 */ /* 0x000f220000000800 */
[----:B------:R-:W-:Y:S01]  /*4650*/  IMAD.SHL.U32 R3, R166, 0x10, RZ ;  /* 0x00000010a6037824 */ /* 0x000fe200078e00ff */
[----:B------:R-:W-:Y:S01]  /*4660*/  MOV R179, UR4 ;  /* 0x0000000400b37c02 */ /* 0x000fe20008000f00 */
[----:B------:R-:W1:Y:S03]  /*4670*/  LDCU.64 UR38, c[0x0][0x888] ;  /* 0x00011100ff2677ac */ /* 0x000e660008000a00 */
[C---:B------:R-:W-:Y:S01]  /*4680*/  LOP3.LUT R5, R3.reuse, 0x20, RZ, 0xc0, !PT ;  /* 0x0000002003057812 */ /* 0x040fe200078ec0ff */
[----:B------:R-:W3:Y:S01]  /*4690*/  LDS R0, [UR43+0x140] ;  /* 0x0001402bff007984 */ /* 0x000ee20008000800 */
[----:B------:R-:W1:Y:S01]  /*46a0*/  LDC R170, c[0x0][0xb20] ;  /* 0x0002c800ffaa7b82 */ /* 0x000e620000000800 */
[----:B------:R-:W-:Y:S01]  /*46b0*/  LOP3.LUT R3, R3, 0x40, RZ, 0xc0, !PT ;  /* 0x0000004003037812 */ /* 0x000fe200078ec0ff */
[----:B------:R-:W-:-:S06]  /*46c0*/  UIADD3 UR42, UPT, UPT, UR43, 0x200, URZ ;  /* 0x000002002b2a7890 */ /* 0x000fcc000fffe0ff */
[----:B------:R-:W1:Y:S08]  /*46d0*/  LDC R73, c[0x0][0xb30] ;  /* 0x0002cc00ff497b82 */ /* 0x000e700000000800 */
[----:B------:R-:W1:Y:S08]  /*46e0*/  LDC.64 R152, c[0x0][0xb10] ;  /* 0x0002c400ff987b82 */ /* 0x000e700000000a00 */
[----:B------:R-:W1:Y:S08]  /*46f0*/  LDC.64 R70, c[0x0][0xb18] ;  /* 0x0002c600ff467b82 */ /* 0x000e700000000a00 */
[----:B------:R-:W1:Y:S01]  /*4700*/  LDC.64 R148, c[0x0][0x888] ;  /* 0x00022200ff947b82 */ /* 0x000e620000000a00 */
[----:B---3--:R-:W-:-:S07]  /*4710*/  IMAD.IADD R79, R0, 0x1, R79 ;  /* 0x00000001004f7824 */ /* 0x008fce00078e024f */
[----:B------:R-:W3:Y:S01]  /*4720*/  LDC.64 R68, c[0x0][0xb28] ;  /* 0x0002ca00ff447b82 */ /* 0x000ee20000000a00 */
[----:B------:R-:W-:-:S05]  /*4730*/  VIADD R0, R168, UR43 ;  /* 0x0000002ba8007c36 */ /* 0x000fca0008000000 */
[--C-:B------:R-:W-:Y:S02]  /*4740*/  IADD3 R178, PT, PT, -R5, 0x200, R0.reuse ;  /* 0x0000020005b27810 */ /* 0x100fe40007ffe100 */
[----:B------:R-:W1:Y:S01]  /*4750*/  LDC.64 R150, c[0x0][0x890] ;  /* 0x00022400ff967b82 */ /* 0x000e620000000a00 */
[----:B------:R-:W-:Y:S02]  /*4760*/  IADD3 R177, PT, PT, -R3, 0x200, R0 ;  /* 0x0000020003b17810 */ /* 0x000fe40007ffe100 */
[----:B------:R-:W-:-:S05]  /*4770*/  IMAD.IADD R176, R178, 0x1, -R3 ;  /* 0x00000001b2b07824 */ /* 0x000fca00078e0a03 */
[----:B------:R-:W1:Y:S08]  /*4780*/  LDC.64 R146, c[0x0][0x8b0] ;  /* 0x00022c00ff927b82 */ /* 0x000e700000000a00 */
[----:B------:R-:W1:Y:S08]  /*4790*/  LDC.64 R144, c[0x0][0x8a8] ;  /* 0x00022a00ff907b82 */ /* 0x000e700000000a00 */
[----:B--2-4-:R-:W1:Y:S02]  /*47a0*/  LDC R172, c[0x0][0x374] ;  /* 0x0000dd00ffac7b82 */ /* 0x014e640000000800 */
.L_x_97:
[C---:B------:R-:W-:Y:S02]  /*47b0*/  LEA R0, R181.reuse, UR43, 0x3 ;  /* 0x0000002bb5007c11 */ /* 0x040fe4000f8e18ff */
[----:B------:R-:W-:Y:S02]  /*47c0*/  SHF.L.U32 R3, R174, 0x1f, RZ ;  /* 0x0000001fae037819 */ /* 0x000fe400000006ff */
[----:B------:R-:W-:Y:S02]  /*47d0*/  LEA R16, R181, UR43, 0x4 ;  /* 0x0000002bb5107c11 */ /* 0x000fe4000f8e20ff */
[----:B--2---:R-:W2:Y:S02]  /*47e0*/  SYNCS.PHASECHK.TRANS64.TRYWAIT P0, [R0+URZ+0x90], R3 ;  /* 0x00009003000075a7 */ /* 0x004ea400080011ff */
[----:B-12---:R-:W-:Y:S05]  /*47f0*/  @!P0 BRA `(.L_x_80) ;  /* 0x0000002800a88947 */ /* 0x006fea0003800000 */
.L_x_135:
[----:B------:R-:W4:Y:S01]  /*4800*/  LDC.64 R12, c[0x0][0xb10] ;  /* 0x0002c400ff0c7b82 */ /* 0x000f220000000a00 */
[----:B------:R-:W3:Y:S01]  /*4810*/  LDS.128 R16, [R16+0x120] ;  /* 0x0001200010107984 */ /* 0x000ee20000000c00 */
[----:B-1----:R-:W-:Y:S01]  /*4820*/  ISETP.NE.AND P1, PT, R73, 0x1, PT ;  /* 0x000000014900780c */ /* 0x002fe20003f25270 */
[----:B--2---:R-:W-:Y:S01]  /*4830*/  VIADD R0, R0, 0xa0 ;  /* 0x000000a000007836 */ /* 0x004fe20000000000 */
[----:B------:R-:W-:Y:S04]  /*4840*/  ISETP.GE.AND P0, PT, R72, 0x1, PT ;  /* 0x000000014800780c */ /* 0x000fe80003f06270 */
[----:B------:R-:W1:Y:S01]  /*4850*/  LDC.64 R10, c[0x0][0xb18] ;  /* 0x0002c600ff0a7b82 */ /* 0x000e620000000a00 */
[----:B------:R-:W-:Y:S01]  /*4860*/  PRMT R0, RZ, 0x654, R0 ;  /* 0x00000654ff007816 */ /* 0x000fe20000000000 */
[----:B------:R-:W-:Y:S01]  /*4870*/  @!PT LDS RZ, [RZ] ;  /* 0x00000000fffff984 */ /* 0x000fe20000000800 */
[----:B------:R-:W-:Y:S01]  /*4880*/  @!PT LDS RZ, [RZ] ;  /* 0x00000000fffff984 */ /* 0x000fe20000000800 */
[----:B------:R-:W-:Y:S01]  /*4890*/  @!PT LDS RZ, [RZ] ;  /* 0x00000000fffff984 */ /* 0x000fe20000000800 */
[----:B------:R-:W-:Y:S01]  /*48a0*/  @!PT LDS RZ, [RZ] ;  /* 0x00000000fffff984 */ /* 0x000fe20000000800 */
[----:B------:R2:W-:Y:S06]  /*48b0*/  MEMBAR.ALL.CTA ;  /* 0x0000000000007992 */ /* 0x0005ec0000008000 */
[----:B--2---:R-:W2:Y:S01]  /*48c0*/  FENCE.VIEW.ASYNC.S ;  /* 0x00000000000073c6 */ /* 0x004ea20000000000 */
[----:B------:R-:W1:Y:S08]  /*48d0*/  @!P1 LDC R14, c[0x0][0xb20] ;  /* 0x0002c800ff0e9b82 */ /* 0x000e700000000800 */
[----:B------:R-:W1:Y:S01]  /*48e0*/  @!P1 LDC R9, c[0x0][0xb0c] ;  /* 0x0002c300ff099b82 */ /* 0x000e620000000800 */
[----:B--2---:R2:W-:Y:S01]  /*48f0*/  SYNCS.ARRIVE.TRANS64.RED.A1T0 RZ, [R0+URZ], RZ ;  /* 0x000000ff00ff79a7 */ /* 0x0045e200081004ff */
[----:B---3--:R-:W-:Y:S04]  /*4900*/  LOP3.LUT P4, RZ, R18, 0x1, RZ, 0xc0, !PT ;  /* 0x0000000112ff7812 */ /* 0x008fe8000788c0ff */
[----:B------:R-:W-:Y:S09]  /*4910*/  P2R R180, PR, RZ, 0x10 ;  /* 0x00000010ffb47803 */ /* 0x000ff20000000000 */
[----:B------:R-:W-:Y:S02]  /*4920*/  @P4 MOV R77, R16 ;  /* 0x00000010004d4202 */ /* 0x000fe40000000f00 */
[----:B------:R-:W-:Y:S01]  /*4930*/  @P4 LOP3.LUT R75, R17, 0xffff, RZ, 0xc0, !PT ;  /* 0x0000ffff114b4812 */ /* 0x000fe200078ec0ff */
[----:B--2-4-:R-:W-:Y:S06]  /*4940*/  @!P0 BRA `(.L_x_81) ;  /* 0x0000000000a48947 */ /* 0x014fec0003800000 */
[----:B------:R-:W-:Y:S01]  /*4950*/  IMAD.HI.U32 R21, R172, R71, RZ ;  /* 0x00000047ac157227 */ /* 0x000fe200078e00ff */
[----:B------:R-:W-:Y:S02]  /*4960*/  ISETP.NE.AND P0, PT, R70, 0x1, PT ;  /* 0x000000014600780c */ /* 0x000fe40003f05270 */
[----:B------:R-:W-:Y:S01]  /*4970*/  ISETP.NE.AND P2, PT, R72, 0x1, PT ;  /* 0x000000014800780c */ /* 0x000fe20003f45270 */
[----:B------:R-:W-:Y:S01]  /*4980*/  IMAD.HI.U32 R20, R167, R152, RZ ;  /* 0x00000098a7147227 */ /* 0x000fe200078e00ff */
[----:B------:R-:W-:Y:S02]  /*4990*/  SHF.R.U32.HI R21, RZ, R170, R21 ;  /* 0x000000aaff157219 */ /* 0x000fe40000011615 */
[----:B------:R-:W-:Y:S01]  /*49a0*/  ISETP.NE.AND P3, PT, R74, 0x1, PT ;  /* 0x000000014a00780c */ /* 0x000fe20003f65270 */
[----:B------:R-:W-:Y:S01]  /*49b0*/  IMAD.HI.U32 R24, R77, R152, RZ ;  /* 0x000000984d187227 */ /* 0x000fe200078e00ff */
[----:B------:R-:W-:Y:S02]  /*49c0*/  SHF.R.U32.HI R20, RZ, R153, R20 ;  /* 0x00000099ff147219 */ /* 0x000fe40000011614 */
[----:B------:R-:W-:Y:S01]  /*49d0*/  SEL R3, R172, R21, !P0 ;  /* 0x00000015ac037207 */ /* 0x000fe20004000000 */
[----:B------:R-:W-:Y:S01]  /*49e0*/  IMAD.HI.U32 R21, R75, R71, RZ ;  /* 0x000000474b157227 */ /* 0x000fe200078e00ff */
[----:B------:R-:W-:Y:S02]  /*49f0*/  SEL R7, R167, R20, !P3 ;  /* 0x00000014a7077207 */ /* 0x000fe40005800000 */
[----:B------:R-:W-:Y:S01]  /*4a00*/  SHF.R.U32.HI R24, RZ, R153, R24 ;  /* 0x00000099ff187219 */ /* 0x000fe20000011618 */
[-C--:B------:R-:W-:Y:S04]  /*4a10*/  IMAD.HI.U32 R20, R3, R68.reuse, RZ ;  /* 0x0000004403147227 */ /* 0x080fe800078e00ff */
[----:B------:R-:W-:Y:S01]  /*4a20*/  IMAD.HI.U32 R22, R7, R68, RZ ;  /* 0x0000004407167227 */ /* 0x000fe200078e00ff */
[-C--:B------:R-:W-:Y:S02]  /*4a30*/  @P2 SHF.R.U32.HI R3, RZ, R69.reuse, R20 ;  /* 0x00000045ff032219 */ /* 0x080fe40000011614 */
[----:B------:R-:W-:Y:S02]  /*4a40*/  SHF.R.U32.HI R20, RZ, R170, R21 ;  /* 0x000000aaff147219 */ /* 0x000fe40000011615 */
[----:B------:R-:W-:Y:S01]  /*4a50*/  @P2 SHF.R.U32.HI R7, RZ, R69, R22 ;  /* 0x00000045ff072219 */ /* 0x000fe20000011616 */
[C---:B------:R-:W-:Y:S01]  /*4a60*/  IMAD R2, R72.reuse, R3, RZ ;  /* 0x0000000348027224 */ /* 0x040fe200078e02ff */
[----:B------:R-:W-:Y:S02]  /*4a70*/  SEL R5, R75, R20, !P0 ;  /* 0x000000144b057207 */ /* 0x000fe40004000000 */
[----:B------:R-:W-:Y:S01]  /*4a80*/  SEL R3, R77, R24, !P3 ;  /* 0x000000184d037207 */ /* 0x000fe20005800000 */
[----:B------:R-:W-:Y:S01]  /*4a90*/  IMAD R4, R72, R7, RZ ;  /* 0x0000000748047224 */ /* 0x000fe200078e02ff */
[C---:B------:R-:W-:Y:S01]  /*4aa0*/  ISETP.GE.AND P0, PT, R5.reuse, R2, PT ;  /* 0x000000020500720c */ /* 0x040fe20003f06270 */
[----:B------:R-:W-:Y:S03]  /*4ab0*/  IMAD.HI.U32 R6, R5, R68, RZ ;  /* 0x0000004405067227 */ /* 0x000fe600078e00ff */
[----:B------:R-:W-:Y:S01]  /*4ac0*/  ISETP.GE.OR P0, PT, R3, R4, P0 ;  /* 0x000000040300720c */ /* 0x000fe20000706670 */
[----:B------:R-:W-:Y:S01]  /*4ad0*/  IMAD.MOV R4, RZ, RZ, -R3 ;  /* 0x000000ffff047224 */ /* 0x000fe200078e0a03 */
[-C--:B------:R-:W-:Y:S03]  /*4ae0*/  SHF.R.U32.HI R6, RZ, R69.reuse, R6 ;  /* 0x00000045ff067219 */ /* 0x080fe60000011606 */
[----:B------:R-:W-:Y:S01]  /*4af0*/  IMAD R77, R74, R4, R77 ;  /* 0x000000044a4d7224 */ /* 0x000fe200078e024d */
[----:B------:R-:W-:Y:S05]  /*4b00*/  SEL R15, R5, R6, !P2 ;  /* 0x00000006050f7207 */ /* 0x000fea0005000000 */
[----:B------:R-:W-:Y:S02]  /*4b10*/  IMAD.MOV R6, RZ, RZ, -R15 ;  /* 0x000000ffff067224 */ /* 0x000fe400078e0a0f */
[C---:B------:R-:W-:Y:S04]  /*4b20*/  @!P0 IMAD.HI.U32 R2, R3.reuse, R68, RZ ;  /* 0x0000004403028227 */ /* 0x040fe800078e00ff */
[----:B------:R-:W-:Y:S01]  /*4b30*/  IMAD R6, R72, R6, R5 ;  /* 0x0000000648067224 */ /* 0x000fe200078e0205 */
[----:B------:R-:W-:Y:S04]  /*4b40*/  @!P0 SHF.R.U32.HI R2, RZ, R69, R2 ;  /* 0x00000045ff028219 */ /* 0x000fe80000011602 */
[----:B------:R-:W-:Y:S02]  /*4b50*/  @!P0 SEL R0, R3, R2, !P2 ;  /* 0x0000000203008207 */ /* 0x000fe40005000000 */
[----:B------:R-:W-:Y:S02]  /*4b60*/  IADD3 R2, PT, PT, -R5, RZ, RZ ;  /* 0x000000ff05027210 */ /* 0x000fe40007ffe1ff */
[----:B------:R-:W-:Y:S01]  /*4b70*/  @!P0 IADD3 R8, PT, PT, R15, -R0, RZ ;  /* 0x800000000f088210 */ /* 0x000fe20007ffe0ff */
[----:B------:R-:W-:Y:S02]  /*4b80*/  @!P0 IMAD R0, R7, R6, R0 ;  /* 0x0000000607008224 */ /* 0x000fe400078e0200 */
[----:B------:R-:W-:Y:S02]  /*4b90*/  IMAD R75, R70, R2, R75 ;  /* 0x00000002464b7224 */ /* 0x000fe400078e024b */
[----:B------:R-:W-:Y:S02]  /*4ba0*/  @!P0 IMAD R5, R8, R72, R3 ;  /* 0x0000004808058224 */ /* 0x000fe400078e0203 */
[----:B------:R-:W-:Y:S04]  /*4bb0*/  @!P0 IMAD.MOV.U32 R3, RZ, RZ, R0 ;  /* 0x000000ffff038224 */ /* 0x000fe800078e0000 */
[----:B------:R-:W-:Y:S02]  /*4bc0*/  IMAD R77, R3, R74, R77 ;  /* 0x0000004a034d7224 */ /* 0x000fe400078e024d */
[----:B------:R-:W-:Y:S07]  /*4bd0*/  IMAD R75, R5, R70, R75 ;  /* 0x00000046054b7224 */ /* 0x000fee00078e024b */
.L_x_81:
[----:B------:R-:W-:Y:S01]  /*4be0*/  @!P1 IMAD.HI.U32 R0, R77, R12, RZ ;  /* 0x0000000c4d009227 */ /* 0x000fe200078e00ff */
[----:B-1----:R-:W-:Y:S01]  /*4bf0*/  @!P1 ISETP.NE.AND P0, PT, R10, 0x1, PT ;  /* 0x000000010a00980c */ /* 0x002fe20003f05270 */
[----:B------:R-:W-:Y:S01]  /*4c00*/  ULOP3.LUT UP0, URZ, UR42, 0x1b0, URZ, 0xc0, !UPT ;  /* 0x000001b02aff7892 */ /* 0x000fe2000f80c0ff */
[----:B------:R-:W-:Y:S01]  /*4c10*/  @!P1 ISETP.NE.AND P2, PT, R9, 0x1, PT ;  /* 0x000000010900980c */ /* 0x000fe20003f45270 */
[----:B------:R-:W-:Y:S01]  /*4c20*/  @!P1 IMAD.HI.U32 R3, R75, R11, RZ ;  /* 0x0000000b4b039227 */ /* 0x000fe200078e00ff */
[----:B------:R-:W-:Y:S02]  /*4c30*/  @!P1 SHF.R.U32.HI R0, RZ, R13, R0 ;  /* 0x0000000dff009219 */ /* 0x000fe40000011600 */
[----:B------:R-:W-:Y:S01]  /*4c40*/  @P4 SHF.R.U32.HI R171, RZ, 0x10, R17 ;  /* 0x00000010ffab4819 */ /* 0x000fe20000011611 */
[----:B------:R-:W-:Y:S01]  /*4c50*/  VIADD R181, R181, 0x1 ;  /* 0x00000001b5b57836 */ /* 0x000fe20000000000 */
[----:B------:R-:W-:Y:S02]  /*4c60*/  @!P1 SHF.R.U32.HI R2, RZ, R14, R3 ;  /* 0x0000000eff029219 */ /* 0x000fe40000011603 */
[----:B------:R-:W-:Y:S02]  /*4c70*/  @!P1 SEL R3, R77, R0, !P2 ;  /* 0x000000004d039207 */ /* 0x000fe40005000000 */
[----:B------:R-:W-:Y:S05]  /*4c80*/  @!P1 SEL R2, R75, R2, !P0 ;  /* 0x000000024b029207 */ /* 0x000fea0004000000 */
[----:B------:R-:W-:Y:S02]  /*4c90*/  @!P1 IMAD.IADD R0, R2, 0x1, -R3 ;  /* 0x0000000102009824 */ /* 0x000fe400078e0a03 */
[----:B------:R-:W-:Y:S02]  /*4ca0*/  @!P1 IMAD.IADD R2, R3, 0x1, -R2 ;  /* 0x0000000103029824 */ /* 0x000fe400078e0a02 */
[----:B------:R-:W-:Y:S02]  /*4cb0*/  @!P1 IMAD R77, R0, R9, R77 ;  /* 0x00000009004d9224 */ /* 0x000fe400078e024d */
[----:B------:R-:W-:Y:S01]  /*4cc0*/  @!P1 IMAD R75, R2, R10, R75 ;  /* 0x0000000a024b9224 */ /* 0x000fe200078e024b */
[----:B------:R-:W-:Y:S06]  /*4cd0*/  BRA.U !UP0, `(.L_x_82) ;  /* 0x0000000108407547 */ /* 0x000fec000b800000 */
[----:B------:R-:W1:Y:S01]  /*4ce0*/  LDCU.64 UR8, c[0x4][0x80] ;  /* 0x01001000ff0877ac */ /* 0x000e620008000a00 */
[----:B------:R-:W-:Y:S01]  /*4cf0*/  MOV R3, 0x0 ;  /* 0x0000000000037802 */ /* 0x000fe20000000f00 */
[----:B------:R-:W-:Y:S02]  /*4d00*/  HFMA2 R12, -RZ, RZ, 0, 5.9604644775390625e-08 ;  /* 0x00000001ff0c7431 */ /* 0x000fe400000001ff */
[----:B------:R-:W-:Y:S02]  /*4d10*/  IMAD.MOV.U32 R8, RZ, RZ, 0x70 ;  /* 0x00000070ff087424 */ /* 0x000fe400078e00ff */
[----:B------:R-:W-:Y:S01]  /*4d20*/  IMAD.MOV.U32 R13, RZ, RZ, RZ ;  /* 0x000000ffff0d7224 */ /* 0x000fe200078e00ff */
[----:B------:R-:W2:Y:S01]  /*4d30*/  LDCU.64 UR6, c[0x4][0x88] ;  /* 0x01001100ff0677ac */ /* 0x000ea20008000a00 */
[----:B------:R-:W3:Y:S01]  /*4d40*/  LDC.64 R2, c[0x4][R3] ;  /* 0x0100000003027b82 */ /* 0x000ee20000000a00 */
[----:B------:R-:W4:Y:S01]  /*4d50*/  LDCU.64 UR4, c[0x4][0x8] ;  /* 0x01000100ff0477ac */ /* 0x000f220008000a00 */
[----:B-1----:R-:W-:Y:S01]  /*4d60*/  MOV R5, UR9 ;  /* 0x0000000900057c02 */ /* 0x002fe20008000f00 */
[----:B------:R-:W-:Y:S01]  /*4d70*/  IMAD.U32 R4, RZ, RZ, UR8 ;  /* 0x00000008ff047e24 */ /* 0x000fe2000f8e00ff */
[----:B--2---:R-:W-:Y:S01]  /*4d80*/  MOV R7, UR7 ;  /* 0x0000000700077c02 */ /* 0x004fe20008000f00 */
[----:B------:R-:W-:Y:S01]  /*4d90*/  IMAD.U32 R6, RZ, RZ, UR6 ;  /* 0x00000006ff067e24 */ /* 0x000fe2000f8e00ff */
[----:B----4-:R-:W-:Y:S01]  /*4da0*/  MOV R11, UR5 ;  /* 0x00000005000b7c02 */ /* 0x010fe20008000f00 */
[----:B------:R-:W-:Y:S02]  /*4db0*/  IMAD.U32 R10, RZ, RZ, UR4 ;  /* 0x00000004ff0a7e24 */ /* 0x000fe4000f8e00ff */
[----:B------:R-:W-:Y:S07]  /*4dc0*/  LEPC R20, `(.L_x_82) ;  /* 0x000000001014794e */ /* 0x000fee0000000000 */
[----:B---3-5:R-:W-:Y:S05]  /*4dd0*/  CALL.ABS.NOINC R2 ;  /* 0x0000000002007343 */ /* 0x028fea0003c00000 */
.L_x_82:
[----:B------:R-:W-:Y:S01]  /*4de0*/  LOP3.LUT P0, RZ, R179, 0x1b0, RZ, 0xc0, !PT ;  /* 0x000001b0b3ff7812 */ /* 0x000fe2000780c0ff */
[----:B------:R-:W-:Y:S11]  /*4df0*/  BSSY.RECONVERGENT B6, `(.L_x_83) ;  /* 0x0000013000067945 */ /* 0x000ff60003800200 */
[----:B------:R-:W-:Y:S01]  /*4e00*/  @!UPT UIADD3 URZ, UPT, UPT, URZ, URZ, URZ ;  /* 0x000000fffffff290 */ /* 0x000fe2000fffe0ff */
[----:B------:R-:W-:Y:S05]  /*4e10*/  @!P0 BRA `(.L_x_84) ;  /* 0x0000000000408947 */ /* 0x000fea0003800000 */
        /* <DEDUP_REMOVED lines=16> */
.L_x_84:
[----:B------:R-:W-:Y:S05]  /*4f20*/  BSYNC.RECONVERGENT B6 ;  /* 0x0000000000067941 */ /* 0x000fea0003800200 */
.L_x_83:
[----:B------:R-:W-:Y:S01]  /*4f30*/  ISETP.NE.U32.AND P3, PT, R150, RZ, PT ;  /* 0x000000ff9600720c */ /* 0x000fe20003f65070 */
[----:B------:R-:W-:Y:S01]  /*4f40*/  UISETP.NE.AND UP1, UPT, UR44, URZ, UPT ;  /* 0x000000ff2c00728c */ /* 0x000fe2000bf25270 */
[----:B------:R-:W-:Y:S02]  /*4f50*/  ISETP.NE.U32.AND P4, PT, R146, RZ, PT ;  /* 0x000000ff9200720c */ /* 0x000fe40003f85070 */
[----:B------:R-:W-:Y:S02]  /*4f60*/  ISETP.NE.AND.EX P3, PT, R151, RZ, PT, P3 ;  /* 0x000000ff9700720c */ /* 0x000fe40003f65330 */
[----:B------:R-:W-:Y:S02]  /*4f70*/  PLOP3.LUT P1, PT, PT, PT, PT, 0x8, 0x80 ;  /* 0x000000000080781c */ /* 0x000fe40003f2e170 */
[----:B------:R-:W-:Y:S02]  /*4f80*/  PLOP3.LUT P0, PT, PT, PT, UP1, 0x80, 0x8 ;  /* 0x000000000008781c */ /* 0x000fe40003f0f018 */
[----:B------:R-:W-:Y:S02]  /*4f90*/  ISETP.NE.AND.EX P4, PT, R147, RZ, PT, P4 ;  /* 0x000000ff9300720c */ /* 0x000fe40003f85340 */
[----:B------:R-:W1:Y:S09]  /*4fa0*/  @UP1 LDCU.64 UR4, c[0x0][0x888] ;  /* 0x00011100ff0417ac */ /* 0x000e720008000a00 */
[----:B------:R-:W-:Y:S01]  /*4fb0*/  @P0 PLOP3.LUT P1, PT, P3, PT, PT, 0x80, 0x8 ;  /* 0x000000000008081c */ /* 0x000fe20001f2f070 */
[----:B-1----:R-:W-:Y:S04]  /*4fc0*/  @UP1 UISETP.NE.U32.AND UP0, UPT, UR4, URZ, UPT ;  /* 0x000000ff0400128c */ /* 0x002fe8000bf05070 */
[----:B------:R-:W-:Y:S04]  /*4fd0*/  @UP1 UISETP.NE.AND.EX UP0, UPT, UR5, URZ, UPT, UP0 ;  /* 0x000000ff0500128c */ /* 0x000fe8000bf05300 */
[----:B------:R-:W-:Y:S01]  /*4fe0*/  @UP1 USEL UR4, URZ, 0xffffffff, UP0 ;  /* 0xffffffffff041887 */ /* 0x000fe20008000000 */
[----:B------:R-:W-:Y:S11]  /*4ff0*/  @!P3 BRA `(.L_x_85) ;  /* 0x00000000002cb947 */ /* 0x000ff60003800000 */
[----:B------:R-:W-:Y:S01]  /*5000*/  ISETP.NE.U32.AND P2, PT, R148, RZ, PT ;  /* 0x000000ff9400720c */ /* 0x000fe20003f45070 */
[----:B------:R-:W-:Y:S03]  /*5010*/  IMAD.MOV.U32 R164, RZ, RZ, 0x1 ;  /* 0x00000001ffa47424 */ /* 0x000fe600078e00ff */
[----:B------:R-:W-:Y:S11]  /*5020*/  ISETP.NE.AND.EX P2, PT, R149, RZ, PT, P2 ;  /* 0x000000ff9500720c */ /* 0x000ff60003f45320 */
[----:B------:R-:W-:Y:S02]  /*5030*/  @!UPT UIADD3 URZ, UPT, UPT, URZ, URZ, URZ ;  /* 0x000000fffffff290 */ /* 0x000fe4000fffe0ff */
[----:B------:R-:W1:Y:S01]  /*5040*/  @P2 LDC.64 R2, c[0x0][0x888] ;  /* 0x00022200ff022b82 */ /* 0x000e620000000a00 */
[----:B------:R-:W-:Y:S04]  /*5050*/  @P2 IMAD R0, R150, UR36, RZ ;  /* 0x0000002496002c24 */ /* 0x000fe8000f8e02ff */
[----:B-1----:R-:W-:Y:S04]  /*5060*/  @P2 IMAD.WIDE R2, R0, 0x4, R2 ;  /* 0x0000000400022825 */ /* 0x002fe800078e0202 */
[----:B------:R-:W-:Y:S01]  /*5070*/  HFMA2 R0, -RZ, RZ, 0, 5.9604644775390625e-08 ;  /* 0x00000001ff007431 */ /* 0x000fe200000001ff */
[----:B-----5:R1:W5:Y:S04]  /*5080*/  @P2 LDG.E R81, desc[UR40][R2.64] ;  /* 0x0000002802512981 */ /* 0x020368000c1e1900 */
[----:B------:R-:W-:Y:S01]  /*5090*/  @!P2 PRMT R164, R0, 0x7610, R164 ;  /* 0x0000761000a4a816 */ /* 0x000fe200000000a4 */
[----:B-1----:R-:W2:Y:S06]  /*50a0*/  @!P2 LDC R81, c[0x0][0x880] ;  /* 0x00022000ff51ab82 */ /* 0x002eac0000000800 */
.L_x_85:
[----:B------:R-:W-:Y:S05]  /*50b0*/  @!P4 BRA `(.L_x_86) ;  /* 0x000000000020c947 */ /* 0x000fea0003800000 */
[----:B------:R-:W-:Y:S04]  /*50c0*/  ISETP.NE.U32.AND P2, PT, R144, RZ, PT ;  /* 0x000000ff9000720c */ /* 0x000fe80003f45070 */
[----:B------:R-:W-:Y:S11]  /*50d0*/  ISETP.NE.AND.EX P2, PT, R145, RZ, PT, P2 ;  /* 0x000000ff9100720c */ /* 0x000ff60003f45320 */
[----:B------:R-:W-:Y:S02]  /*50e0*/  @!UPT UIADD3 URZ, UPT, UPT, URZ, URZ, URZ ;  /* 0x000000fffffff290 */ /* 0x000fe4000fffe0ff */
[----:B------:R-:W1:Y:S01]  /*50f0*/  @P2 LDC.64 R2, c[0x0][0x8a8] ;  /* 0x00022a00ff022b82 */ /* 0x000e620000000a00 */
[----:B------:R-:W-:Y:S04]  /*5100*/  @P2 IMAD R0, R146, UR36, RZ ;  /* 0x0000002492002c24 */ /* 0x000fe8000f8e02ff */
[----:B-1----:R-:W-:Y:S05]  /*5110*/  @P2 IMAD.WIDE R2, R0, 0x4, R2 ;  /* 0x0000000400022825 */ /* 0x002fea00078e0202 */
[----:B-----5:R1:W5:Y:S02]  /*5120*/  @P2 LDG.E R78, desc[UR40][R2.64] ;  /* 0x00000028024e2981 */ /* 0x020364000c1e1900 */
[----:B-1----:R-:W3:Y:S02]  /*5130*/  @!P2 LDC R78, c[0x0][0x8a0] ;  /* 0x00022800ff4eab82 */ /* 0x002ee40000000800 */
.L_x_86:
[----:B--2--5:R-:W-:Y:S01]  /*5140*/  @P0 FSETP.NEU.AND P4, PT, R81, RZ, PT ;  /* 0x000000ff5100020b */ /* 0x024fe20003f8d000 */
[----:B------:R-:W-:Y:S01]  /*5150*/  IMAD.U32 R0, RZ, RZ, UR4 ;  /* 0x00000004ff007e24 */ /* 0x000fe2000f8e00ff */
[----:B------:R-:W-:Y:S01]  /*5160*/  @P0 LOP3.LUT P2, RZ, R164, 0xff, RZ, 0xc0, !PT ;  /* 0x000000ffa4ff0812 */ /* 0x000fe2000784c0ff */
[----:B------:R-:W-:Y:S01]  /*5170*/  BSSY B1, `(.L_x_87) ;  /* 0x000003d000017945 */ /* 0x000fe20003800000 */
[----:B------:R-:W-:Y:S01]  /*5180*/  @P0 SEL R3, RZ, 0xffffffff, P4 ;  /* 0xffffffffff030807 */ /* 0x000fe20002000000 */
[C---:B------:R-:W-:Y:S01]  /*5190*/  IMAD R64, R76.reuse, 0x40, R79 ;  /* 0x000000404c407824 */ /* 0x040fe200078e024f */
[----:B------:R-:W-:Y:S02]  /*51a0*/  LEA R156, R76, UR43, 0x3 ;  /* 0x0000002b4c9c7c11 */ /* 0x000fe4000f8e18ff */
[----:B------:R-:W-:Y:S02]  /*51b0*/  CS2R R86, SRZ ;  /* 0x0000000000567805 */ /* 0x000fe4000001ff00 */
[----:B------:R-:W-:Y:S02]  /*51c0*/  @P1 SEL R3, R0, R3, !P2 ;  /* 0x0000000300031207 */ /* 0x000fe40005000000 */
[----:B------:R-:W-:Y:S02]  /*51d0*/  CS2R R84, SRZ ;  /* 0x0000000000547805 */ /* 0x000fe4000001ff00 */
[----:B------:R-:W-:Y:S02]  /*51e0*/  SHF.L.U32 R5, R175, 0x1f, RZ ;  /* 0x0000001faf057819 */ /* 0x000fe400000006ff */
[----:B------:R-:W-:Y:S02]  /*51f0*/  CS2R R90, SRZ ;  /* 0x00000000005a7805 */ /* 0x000fe4000001ff00 */
[----:B------:R-:W-:Y:S02]  /*5200*/  @P0 LOP3.LUT R3, R3, 0x1, RZ, 0xc0, !PT ;  /* 0x0000000103030812 */ /* 0x000fe400078ec0ff */
[----:B------:R-:W-:Y:S02]  /*5210*/  CS2R R88, SRZ ;  /* 0x0000000000587805 */ /* 0x000fe4000001ff00 */
[----:B------:R-:W-:Y:S02]  /*5220*/  PLOP3.LUT P5, PT, PT, PT, PT, 0x8, 0x80 ;  /* 0x000000000080781c */ /* 0x000fe40003fae170 */
[----:B------:R-:W-:Y:S02]  /*5230*/  CS2R R98, SRZ ;  /* 0x0000000000627805 */ /* 0x000fe4000001ff00 */
[----:B------:R-:W-:Y:S02]  /*5240*/  ISETP.NE.U32.OR P1, PT, R3, 0x1, !P0 ;  /* 0x000000010300780c */ /* 0x000fe40004725470 */
[----:B------:R-:W-:Y:S02]  /*5250*/  CS2R R96, SRZ ;  /* 0x0000000000607805 */ /* 0x000fe4000001ff00 */
[----:B------:R-:W-:Y:S02]  /*5260*/  CS2R R94, SRZ ;  /* 0x00000000005e7805 */ /* 0x000fe4000001ff00 */
[----:B------:R-:W-:Y:S07]  /*5270*/  CS2R R92, SRZ ;  /* 0x00000000005c7805 */ /* 0x000fee000001ff00 */
[----:B------:R-:W-:Y:S04]  /*5280*/  @P1 SHF.L.U32 R2, R173, 0x1f, RZ ;  /* 0x0000001fad021819 */ /* 0x000fe800000006ff */
[----:B------:R-:W1:Y:S01]  /*5290*/  @P1 SYNCS.PHASECHK.TRANS64.TRYWAIT P0, [UR43+0x70], R2 ;  /* 0x00007002ff0015a7 */ /* 0x000e62000800112b */
[----:B------:R2:W4:Y:S01]  /*52a0*/  SYNCS.PHASECHK.TRANS64.TRYWAIT P4, [R156+URZ+0xb0], R5 ;  /* 0x0000b0059c0075a7 */ /* 0x00052200080811ff */
[----:B-1----:R-:W-:Y:S01]  /*52b0*/  @P1 PLOP3.LUT P5, PT, P0, PT, PT, 0x8, 0x80 ;  /* 0x000000000080181c */ /* 0x002fe200007ae170 */
[----:B------:R-:W-:Y:S01]  /*52c0*/  @!UPT UIADD3 URZ, UPT, UPT, URZ, URZ, URZ ;  /* 0x000000fffffff290 */ /* 0x000fe2000fffe0ff */
[----:B--2-4-:R-:W-:Y:S11]  /*52d0*/  @!P1 BRA `(.L_x_88) ;  /* 0x0000000000989947 */ /* 0x014ff60003800000 */
[----:B------:R-:W-:Y:S01]  /*52e0*/  ISETP.NE.U32.AND P0, PT, RZ, UR38, PT ;  /* 0x00000026ff007c0c */ /* 0x000fe2000bf05070 */
[----:B------:R-:W-:Y:S01]  /*52f0*/  BSSY B0, `(.L_x_89) ;  /* 0x0000016000007945 */ /* 0x000fe20003800000 */
[----:B------:R-:W-:Y:S02]  /*5300*/  FSETP.NEU.AND P2, PT, R81, RZ, PT ;  /* 0x000000ff5100720b */ /* 0x000fe40003f4d000 */
[----:B------:R-:W-:Y:S02]  /*5310*/  CS2R R94, SRZ ;  /* 0x00000000005e7805 */ /* 0x000fe4000001ff00 */
[----:B------:R-:W-:Y:S02]  /*5320*/  ISETP.NE.AND.EX P0, PT, RZ, UR39, PT, P0 ;  /* 0x00000027ff007c0c */ /* 0x000fe4000bf05300 */
[----:B------:R-:W-:Y:S02]  /*5330*/  CS2R R92, SRZ ;  /* 0x00000000005c7805 */ /* 0x000fe4000001ff00 */
[----:B------:R-:W-:Y:S02]  /*5340*/  LOP3.LUT P1, RZ, R164, 0xff, RZ, 0xc0, !PT ;  /* 0x000000ffa4ff7812 */ /* 0x000fe4000782c0ff */
[----:B------:R-:W-:Y:S02]  /*5350*/  CS2R R98, SRZ ;  /* 0x0000000000627805 */ /* 0x000fe4000001ff00 */
[----:B------:R-:W-:Y:S02]  /*5360*/  SEL R0, RZ, 0xffffffff, P2 ;  /* 0xffffffffff007807 */ /* 0x000fe40001000000 */
[----:B------:R-:W-:Y:S02]  /*5370*/  CS2R R96, SRZ ;  /* 0x0000000000607805 */ /* 0x000fe4000001ff00 */
[----:B------:R-:W-:Y:S02]  /*5380*/  SEL R3, RZ, 0xffffffff, P0 ;  /* 0xffffffffff037807 */ /* 0x000fe40000000000 */
[----:B------:R-:W-:Y:S02]  /*5390*/  CS2R R90, SRZ ;  /* 0x00000000005a7805 */ /* 0x000fe4000001ff00 */
[----:B------:R-:W-:Y:S02]  /*53a0*/  CS2R R88, SRZ ;  /* 0x0000000000587805 */ /* 0x000fe4000001ff00 */
[----:B------:R-:W-:Y:S02]  /*53b0*/  CS2R R86, SRZ ;  /* 0x0000000000567805 */ /* 0x000fe4000001ff00 */
[----:B------:R-:W-:Y:S02]  /*53c0*/  @P3 SEL R0, R3, R0, !P1 ;  /* 0x0000000003003207 */ /* 0x000fe40004800000 */
[----:B------:R-:W-:Y:S02]  /*53d0*/  CS2R R84, SRZ ;  /* 0x0000000000547805 */ /* 0x000fe4000001ff00 */
[----:B------:R-:W-:Y:S04]  /*53e0*/  LOP3.LUT R0, R0, 0x1, RZ, 0xc0, !PT ;  /* 0x0000000100007812 */ /* 0x000fe800078ec0ff */
[----:B------:R-:W-:Y:S01]  /*53f0*/  ISETP.NE.U32.AND P0, PT, R0, 0x1, PT ;  /* 0x000000010000780c */ /* 0x000fe20003f05070 */
[----:B------:R-:W-:Y:S01]  /*5400*/  @!UPT UIADD3 URZ, UPT, UPT, URZ, URZ, URZ ;  /* 0x000000fffffff290 */ /* 0x000fe2000fffe0ff */
[----:B------:R-:W-:Y:S11]  /*5410*/  @!P5 BRA `(.L_x_90) ;  /* 0x00000000000cd947 */ /* 0x000ff60003800000 */
[----:B------:R-:W-:Y:S04]  /*5420*/  SHF.L.U32 R3, R173, 0x1f, RZ ;  /* 0x0000001fad037819 */ /* 0x000fe800000006ff */
[----:B------:R-:W1:Y:S02]  /*5430*/  SYNCS.PHASECHK.TRANS64.TRYWAIT P1, [UR43+0x70], R3 ;  /* 0x00007003ff0075a7 */ /* 0x000e64000802112b */
[----:B-1----:R-:W-:Y:S05]  /*5440*/  @!P1 BRA `(.L_x_91) ;  /* 0x0000001c00a89947 */ /* 0x002fea0003800000 */
.L_x_90:
[----:B------:R-:W-:Y:S05]  /*5450*/  BSYNC B0 ;  /* 0x0000000000007941 */ /* 0x000fea0003800000 */
.L_x_89:
[----:B------:R2:W4:Y:S01]  /*5460*/  @P0 LDS.128 R92, [R168+UR43+0x200] ;  /* 0x0002002ba85c0984 */ /* 0x0005220008000c00 */
[----:B------:R-:W-:Y:S01]  /*5470*/  UIADD3 UR4, UPT, UPT, UR43, 0x78, URZ ;  /* 0x000000782b047890 */ /* 0x000fe2000fffe0ff */
[----:B------:R-:W-:Y:S02]  /*5480*/  LOP3.LUT R173, R173, 0x1, RZ, 0x3c, !PT ;  /* 0x00000001adad7812 */ /* 0x000fe400078e3cff */
[----:B------:R2:W1:Y:S01]  /*5490*/  @P0 LDS.128 R96, [R178+0x10] ;  /* 0x00001000b2600984 */ /* 0x0004620000000c00 */
[----:B------:R-:W-:Y:S03]  /*54a0*/  UPRMT UR4, UR37, 0x654, UR4 ;  /* 0x0000065425047896 */ /* 0x000fe60008000004 */
[----:B------:R2:W1:Y:S04]  /*54b0*/  @P0 LDS.128 R88, [R177+0x20] ;  /* 0x00002000b1580984 */ /* 0x0004680000000c00 */
[----:B------:R2:W1:Y:S01]  /*54c0*/  @P0 LDS.128 R84, [R176+0x30] ;  /* 0x00003000b0540984 */ /* 0x0004620000000c00 */
[----:B------:R-:W-:Y:S01]  /*54d0*/  @!PT LDS RZ, [RZ] ;  /* 0x00000000fffff984 */ /* 0x000fe20000000800 */
[----:B------:R-:W-:Y:S01]  /*54e0*/  @!PT LDS RZ, [RZ] ;  /* 0x00000000fffff984 */ /* 0x000fe20000000800 */
[----:B------:R-:W-:Y:S01]  /*54f0*/  @!PT LDS RZ, [RZ] ;  /* 0x00000000fffff984 */ /* 0x000fe20000000800 */
[----:B------:R-:W-:Y:S01]  /*5500*/  @!PT LDS RZ, [RZ] ;  /* 0x00000000fffff984 */ /* 0x000fe20000000800 */
[----:B------:R5:W-:Y:S06]  /*5510*/  MEMBAR.ALL.CTA ;  /* 0x0000000000007992 */ /* 0x000bec0000008000 */
[----:B-----5:R-:W5:Y:S02]  /*5520*/  FENCE.VIEW.ASYNC.S ;  /* 0x00000000000073c6 */ /* 0x020f640000000000 */
[----:B-----5:R-:W-:Y:S01]  /*5530*/  SYNCS.ARRIVE.TRANS64.RED.A1T0 RZ, [UR4], RZ ;  /* 0x000000ffffff79a7 */ /* 0x020fe20008100404 */
.L_x_88:
[----:B------:R-:W-:Y:S05]  /*5540*/  BSYNC B1 ;  /* 0x0000000000017941 */ /* 0x000fea0003800000 */
.L_x_87:
[----:B-1----:R-:W-:Y:S04]  /*5550*/  SHF.R.U32.HI R0, RZ, 0x15, R64 ;  /* 0x00000015ff007819 */ /* 0x002fe80000011640 */
[----:B------:R-:W-:Y:S01]  /*5560*/  LOP3.LUT P0, RZ, R0, 0x3, R169, 0x48, !PT ;  /* 0x0000000300ff7812 */ /* 0x000fe200078048a9 */
[----:B------:R-:W-:Y:S01]  /*5570*/  @!UPT UIADD3 URZ, UPT, UPT, URZ, URZ, URZ ;  /* 0x000000fffffff290 */ /* 0x000fe2000fffe0ff */
[----:B------:R-:W-:Y:S11]  /*5580*/  @P4 BRA `(.L_x_92) ;  /* 0x0000000000084947 */ /* 0x000ff60003800000 */
[----:B------:R-:W1:Y:S02]  /*5590*/  SYNCS.PHASECHK.TRANS64.TRYWAIT P1, [R156+URZ+0xb0], R5 ;  /* 0x0000b0059c0075a7 */ /* 0x000e6400080211ff */
[----:B-1----:R-:W-:Y:S05]  /*55a0*/  @!P1 BRA `(.L_x_93) ;  /* 0x0000001c00689947 */ /* 0x002fea0003800000 */
.L_x_92:
[----:B------:R-:W-:Y:S05]  /*55b0*/  @!P0 BRA `(.L_x_94) ;  /* 0x0000000000408947 */ /* 0x000fea0003800000 */
[----:B------:R-:W1:Y:S01]  /*55c0*/  LDCU.64 UR8, c[0x4][0x70] ;  /* 0x01000e00ff0877ac */ /* 0x000e620008000a00 */
[----:B------:R-:W-:Y:S01]  /*55d0*/  MOV R3, 0x0 ;  /* 0x0000000000037802 */ /* 0x000fe20000000f00 */
[----:B------:R-:W-:Y:S02]  /*55e0*/  HFMA2 R12, -RZ, RZ, 0, 5.9604644775390625e-08 ;  /* 0x00000001ff0c7431 */ /* 0x000fe400000001ff */
[----:B------:R-:W-:Y:S02]  /*55f0*/  IMAD.MOV.U32 R8, RZ, RZ, 0x192 ;  /* 0x00000192ff087424 */ /* 0x000fe400078e00ff */
[----:B------:R-:W-:Y:S01]  /*5600*/  IMAD.MOV.U32 R13, RZ, RZ, RZ ;  /* 0x000000ffff0d7224 */ /* 0x000fe200078e00ff */
[----:B------:R-:W5:Y:S01]  /*5610*/  LDCU.64 UR6, c[0x4][0x78] ;  /* 0x01000f00ff0677ac */ /* 0x000f620008000a00 */
[----:B------:R-:W2:Y:S01]  /*5620*/  LDC.64 R2, c[0x4][R3] ;  /* 0x0100000003027b82 */ /* 0x000ea20000000a00 */
[----:B------:R-:W3:Y:S01]  /*5630*/  LDCU.64 UR4, c[0x4][0x10] ;  /* 0x01000200ff0477ac */ /* 0x000ee20008000a00 */
[----:B-1----:R-:W-:Y:S01]  /*5640*/  MOV R5, UR9 ;  /* 0x0000000900057c02 */ /* 0x002fe20008000f00 */
[----:B------:R-:W-:Y:S01]  /*5650*/  IMAD.U32 R4, RZ, RZ, UR8 ;  /* 0x00000008ff047e24 */ /* 0x000fe2000f8e00ff */
[----:B-----5:R-:W-:Y:S01]  /*5660*/  MOV R7, UR7 ;  /* 0x0000000700077c02 */ /* 0x020fe20008000f00 */
[----:B------:R-:W-:Y:S01]  /*5670*/  IMAD.U32 R6, RZ, RZ, UR6 ;  /* 0x00000006ff067e24 */ /* 0x000fe2000f8e00ff */
[----:B---3--:R-:W-:Y:S01]  /*5680*/  MOV R11, UR5 ;  /* 0x00000005000b7c02 */ /* 0x008fe20008000f00 */
[----:B------:R-:W-:Y:S02]  /*5690*/  IMAD.U32 R10, RZ, RZ, UR4 ;  /* 0x00000004ff0a7e24 */ /* 0x000fe4000f8e00ff */
[----:B------:R-:W-:Y:S07]  /*56a0*/  LEPC R20, `(.L_x_94) ;  /* 0x000000001014794e */ /* 0x000fee0000000000 */
[----:B--2-4-:R-:W-:Y:S05]  /*56b0*/  CALL.ABS.NOINC R2 ;  /* 0x0000000002007343 */ /* 0x014fea0003c00000 */
.L_x_94:
[----:B------:R-:W-:Y:S01]  /*56c0*/  LOP3.LUT P0, RZ, R166, 0x60, RZ, 0xc0, !PT ;  /* 0x00000060a6ff7812 */ /* 0x000fe2000780c0ff */
[----:B------:R-:W-:Y:S05]  /*56d0*/  WARPSYNC.ALL ;  /* 0x0000000000007948 */ /* 0x000fea0003800000 */
[----:B------:R-:W-:Y:S01]  /*56e0*/  R2UR UR4, R64 ;  /* 0x00000000400472ca */ /* 0x000fe200000e0000 */
[----:B------:R-:W-:Y:S01]  /*56f0*/  BSSY.RECONVERGENT B0, `(.L_x_95) ;  /* 0x0000121000007945 */ /* 0x000fe20003800200 */
[-C--:B----4-:R-:W-:Y:S02]  /*5700*/  F2FP.F16.E4M3.UNPACK_B R82, R92.reuse ;  /* 0x0000005cff52723e */ /* 0x090fe400020006ff */
[----:B------:R-:W-:Y:S02]  /*5710*/  F2FP.F16.E4M3.UNPACK_B R109, R92.H1 ;  /* 0x0000005cff6d723e */ /* 0x000fe400030006ff */
[-C--:B------:R-:W-:Y:S01]  /*5720*/  F2FP.F16.E4M3.UNPACK_B R107, R93.reuse ;  /* 0x0000005dff6b723e */ /* 0x080fe200020006ff */
[--C-:B------:R-:W-:Y:S01]  /*5730*/  HADD2.F32 R80, -RZ, R82.reuse.H0_H0 ;  /* 0x20000052ff507230 */ /* 0x100fe20000004100 */
[----:B------:R-:W-:Y:S01]  /*5740*/  F2FP.F16.E4M3.UNPACK_B R105, R93.H1 ;  /* 0x0000005dff69723e */ /* 0x000fe200030006ff */
[----:B------:R-:W-:Y:S01]  /*5750*/  HADD2.F32 R82, -RZ, R82.H1_H1 ;  /* 0x30000052ff527230 */ /* 0x000fe20000004100 */
[-C--:B------:R-:W-:Y:S01]  /*5760*/  F2FP.F16.E4M3.UNPACK_B R130, R84.reuse ;  /* 0x00000054ff82723e */ /* 0x080fe200020006ff */
[--C-:B------:R-:W-:Y:S01]  /*5770*/  HADD2.F32 R83, -RZ, R109.reuse.H0_H0 ;  /* 0x2000006dff537230 */ /* 0x100fe20000004100 */
[----:B------:R-:W-:Y:S01]  /*5780*/  F2FP.F16.E4M3.UNPACK_B R132, R84.H1 ;  /* 0x00000054ff84723e */ /* 0x000fe200030006ff */
[----:B------:R-:W3:Y:S01]  /*5790*/  LDTM.x64 R4, tmem[UR4] ;  /* 0x00000004000479ee */ /* 0x000ee20008340000 */
[----:B------:R-:W-:Y:S01]  /*57a0*/  NOP ;  /* 0x0000000000007918 */ /* 0x000fe20000000000 */
[----:B------:R-:W-:Y:S01]  /*57b0*/  R2UR UR5, R156 ;  /* 0x000000009c0572ca */ /* 0x000fe200000e0000 */
[--C-:B------:R-:W-:Y:S01]  /*57c0*/  HADD2.F32 R129, -RZ, R130.reuse.H0_H0 ;  /* 0x20000082ff817230 */ /* 0x100fe20000004100 */
[----:B------:R-:W-:Y:S01]  /*57d0*/  F2FP.F16.E4M3.UNPACK_B R93, R94 ;  /* 0x0000005eff5d723e */ /* 0x000fe200020006ff */
[----:B------:R-:W-:Y:S01]  /*57e0*/  HADD2.F32 R130, -RZ, R130.H1_H1 ;  /* 0x30000082ff827230 */ /* 0x000fe20000004100 */
[-C--:B------:R-:W-:Y:S01]  /*57f0*/  F2FP.F16.E4M3.UNPACK_B R134, R85.reuse ;  /* 0x00000055ff86723e */ /* 0x080fe200020006ff */
[----:B------:R-:W-:Y:S01]  /*5800*/  HADD2.F32 R84, -RZ, R109.H1_H1 ;  /* 0x3000006dff547230 */ /* 0x000fe20000004100 */
[----:B------:R-:W-:Y:S01]  /*5810*/  F2FP.F16.E4M3.UNPACK_B R136, R85.H1 ;  /* 0x00000055ff88723e */ /* 0x000fe200030006ff */
[--C-:B------:R-:W-:Y:S01]  /*5820*/  HADD2.F32 R85, -RZ, R107.reuse.H0_H0 ;  /* 0x2000006bff557230 */ /* 0x100fe20000004100 */
[-C--:B------:R-:W-:Y:S01]  /*5830*/  F2FP.F16.E4M3.UNPACK_B R138, R86.reuse ;  /* 0x00000056ff8a723e */ /* 0x080fe200020006ff */
[--C-:B------:R-:W-:Y:S01]  /*5840*/  HADD2.F32 R133, -RZ, R134.reuse.H0_H0 ;  /* 0x20000086ff857230 */ /* 0x100fe20000004100 */
[----:B------:R-:W-:Y:S01]  /*5850*/  F2FP.F16.E4M3.UNPACK_B R140, R86.H1 ;  /* 0x00000056ff8c723e */ /* 0x000fe200030006ff */
[----:B------:R-:W-:Y:S01]  /*5860*/  HADD2.F32 R86, -RZ, R107.H1_H1 ;  /* 0x3000006bff567230 */ /* 0x000fe20000004100 */
[----:B------:R-:W-:Y:S01]  /*5870*/  F2FP.F16.E4M3.UNPACK_B R142, R87 ;  /* 0x00000057ff8e723e */ /* 0x000fe200020006ff */
[----:B------:R-:W-:Y:S01]  /*5880*/  UIADD3 UR5, UPT, UPT, UR5, 0xd0, URZ ;  /* 0x000000d005057890 */ /* 0x000fe2000fffe0ff */
[----:B------:R-:W-:Y:S01]  /*5890*/  HADD2.F32 R134, -RZ, R134.H1_H1 ;  /* 0x30000086ff867230 */ /* 0x000fe20000004100 */
[----:B------:R-:W-:Y:S01]  /*58a0*/  F2FP.F16.E4M3.UNPACK_B R114, R88 ;  /* 0x00000058ff72723e */ /* 0x000fe200020006ff */
[--C-:B------:R-:W-:Y:S01]  /*58b0*/  HADD2.F32 R137, -RZ, R138.reuse.H0_H0 ;  /* 0x2000008aff897230 */ /* 0x100fe20000004100 */
[----:B------:R-:W-:Y:S01]  /*58c0*/  UPRMT UR5, UR37, 0x654, UR5 ;  /* 0x0000065425057896 */ /* 0x000fe20008000005 */
[----:B------:R-:W-:Y:S01]  /*58d0*/  HADD2.F32 R138, -RZ, R138.H1_H1 ;  /* 0x3000008aff8a7230 */ /* 0x000fe20000004100 */
[-C--:B------:R-:W-:Y:S01]  /*58e0*/  F2FP.F16.E4M3.UNPACK_B R118, R89.reuse ;  /* 0x00000059ff76723e */ /* 0x080fe200020006ff */
[--C-:B------:R-:W-:Y:S01]  /*58f0*/  HADD2.F32 R113, -RZ, R114.reuse.H0_H0 ;  /* 0x20000072ff717230 */ /* 0x100fe20000004100 */
[----:B------:R-:W-:Y:S01]  /*5900*/  F2FP.F16.E4M3.UNPACK_B R120, R89.H1 ;  /* 0x00000059ff78723e */ /* 0x000fe200030006ff */
[C---:B---3--:R-:W-:Y:S01]  /*5910*/  FMUL R4, R78.reuse, R4 ;  /* 0x000000044e047220 */ /* 0x048fe20000400000 */
[C---:B------:R-:W-:Y:S01]  /*5920*/  FMUL R5, R78.reuse, R5 ;  /* 0x000000054e057220 */ /* 0x040fe20000400000 */
[C---:B------:R-:W-:Y:S01]  /*5930*/  FMUL R8, R78.reuse, R8 ;  /* 0x000000084e087220 */ /* 0x040fe20000400000 */
[C---:B------:R-:W-:Y:S01]  /*5940*/  FMUL R9, R78.reuse, R9 ;  /* 0x000000094e097220 */ /* 0x040fe20000400000 */
[----:B------:R-:W-:Y:S01]  /*5950*/  SYNCS.ARRIVE.TRANS64.RED.A1T0 RZ, [UR5], RZ ;  /* 0x000000ffffff79a7 */ /* 0x000fe20008100405 */
[C---:B------:R-:W-:Y:S01]  /*5960*/  FFMA R4, R81.reuse, R80, R4 ;  /* 0x0000005051047223 */ /* 0x040fe20000000004 */
[C---:B------:R-:W-:Y:S01]  /*5970*/  FFMA R5, R81.reuse, R82, R5 ;  /* 0x0000005251057223 */ /* 0x040fe20000000005 */
[----:B------:R-:W-:Y:S02]  /*5980*/  HADD2.F32 R89, -RZ, R93.H0_H0 ;  /* 0x2000005dff597230 */ /* 0x000fe40000004100 */
[C---:B------:R-:W-:Y:S01]  /*5990*/  FMUL R12, R78.reuse, R12 ;  /* 0x0000000c4e0c7220 */ /* 0x040fe20000400000 */
        /* <DEDUP_REMOVED lines=11> */
[----:B------:R-:W-:Y:S02]  /*5a50*/  HADD2.F32 R114, -RZ, R114.H1_H1 ;  /* 0x30000072ff727230 */ /* 0x000fe40000004100 */
[C---:B------:R-:W-:Y:S01]  /*5a60*/  FMUL R32, R78.reuse, R36 ;  /* 0x000000244e207220 */ /* 0x040fe20000400000 */
[C---:B------:R-:W-:Y:S01]  /*5a70*/  FMUL R33, R78.reuse, R37 ;  /* 0x000000254e217220 */ /* 0x040fe20000400000 */
[--C-:B------:R-:W-:Y:S02]  /*5a80*/  HADD2.F32 R117, -RZ, R118.reuse.H0_H0 ;  /* 0x20000076ff757230 */ /* 0x100fe40000004100 */
[C---:B------:R-:W-:Y:S01]  /*5a90*/  FMUL R36, R78.reuse, R40 ;  /* 0x000000284e247220 */ /* 0x040fe20000400000 */
[----:B------:R-:W-:Y:S02]  /*5aa0*/  HADD2.F32 R118, -RZ, R118.H1_H1 ;  /* 0x30000076ff767230 */ /* 0x000fe40000004100 */
        /* <DEDUP_REMOVED lines=8> */
[----:B------:R-:W-:Y:S01]  /*5b30*/  F2FP.F16.E4M3.UNPACK_B R92, R94.H1 ;  /* 0x0000005eff5c723e */ /* 0x000fe200030006ff */
[C---:B------:R-:W-:Y:S01]  /*5b40*/  FMUL R53, R78.reuse, R57 ;  /* 0x000000394e357220 */ /* 0x040fe20000400000 */
[C---:B------:R-:W-:Y:S01]  /*5b50*/  FMUL R56, R78.reuse, R60 ;  /* 0x0000003c4e387220 */ /* 0x040fe20000400000 */
[----:B------:R-:W-:Y:S01]  /*5b60*/  F2FP.F16.E4M3.UNPACK_B R141, R87.H1 ;  /* 0x00000057ff8d723e */ /* 0x000fe200030006ff */
[C---:B------:R-:W-:Y:S01]  /*5b70*/  FMUL R57, R78.reuse, R61 ;  /* 0x0000003d4e397220 */ /* 0x040fe20000400000 */
[----:B------:R-:W-:Y:S02]  /*5b80*/  HADD2.F32 R80, -RZ, R142.H1_H1 ;  /* 0x3000008eff507230 */ /* 0x000fe40000004100 */
[C---:B------:R-:W-:Y:S01]  /*5b90*/  FMUL R60, R78.reuse, R64 ;  /* 0x000000404e3c7220 */ /* 0x040fe20000400000 */
[----:B------:R-:W-:Y:S01]  /*5ba0*/  F2FP.F16.E4M3.UNPACK_B R116, R88.H1 ;  /* 0x00000058ff74723e */ /* 0x000fe200030006ff */
[C---:B------:R-:W-:Y:S01]  /*5bb0*/  FMUL R61, R78.reuse, R65 ;  /* 0x000000414e3d7220 */ /* 0x040fe20000400000 */
[C---:B------:R-:W-:Y:S01]  /*5bc0*/  FMUL R6, R78.reuse, R6 ;  /* 0x000000064e067220 */ /* 0x040fe20000400000 */
[----:B------:R-:W-:Y:S01]  /*5bd0*/  F2FP.F16.E4M3.UNPACK_B R94, R95 ;  /* 0x0000005fff5e723e */ /* 0x000fe200020006ff */
[C---:B------:R-:W-:Y:S01]  /*5be0*/  FMUL R7, R78.reuse, R7 ;  /* 0x000000074e077220 */ /* 0x040fe20000400000 */
[--C-:B------:R-:W-:Y:S02]  /*5bf0*/  HADD2.F32 R87, -RZ, R105.reuse.H0_H0 ;  /* 0x20000069ff577230 */ /* 0x100fe40000004100 */
[C---:B------:R-:W-:Y:S01]  /*5c00*/  FFMA R6, R81.reuse, R83, R6 ;  /* 0x0000005351067223 */ /* 0x040fe20000000006 */
[----:B------:R-:W-:Y:S01]  /*5c10*/  F2FP.F16.E4M3.UNPACK_B R122, R90 ;  /* 0x0000005aff7a723e */ /* 0x000fe200020006ff */
[C---:B------:R-:W-:Y:S01]  /*5c20*/  FFMA R7, R81.reuse, R84, R7 ;  /* 0x0000005451077223 */ /* 0x040fe20000000007 */
[C---:B------:R-:W-:Y:S01]  /*5c30*/  FFMA R8, R81.reuse, R85, R8 ;  /* 0x0000005551087223 */ /* 0x040fe20000000008 */
[----:B------:R-:W-:Y:S01]  /*5c40*/  F2FP.F16.E4M3.UNPACK_B R124, R90.H1 ;  /* 0x0000005aff7c723e */ /* 0x000fe200030006ff */
[----:B------:R-:W-:Y:S02]  /*5c50*/  HADD2.F32 R88, -RZ, R105.H1_H1 ;  /* 0x30000069ff587230 */ /* 0x000fe40000004100 */
[----:B------:R-:W-:Y:S01]  /*5c60*/  FFMA R9, R81, R86, R9 ;  /* 0x0000005651097223 */ /* 0x000fe20000000009 */
[----:B------:R-:W-:Y:S01]  /*5c70*/  F2FP.SATFINITE.E4M3.F32.PACK_AB_MERGE_C R156, R7, R6, RZ ;  /* 0x00000006079c723e */ /* 0x000fe200048070ff */
[----:B------:R-:W-:Y:S02]  /*5c80*/  HADD2.F32 R90, -RZ, R93.H1_H1 ;  /* 0x3000005dff5a7230 */ /* 0x000fe40000004100 */
[C---:B------:R-:W-:Y:S01]  /*5c90*/  FMUL R10, R78.reuse, R10 ;  /* 0x0000000a4e0a7220 */ /* 0x040fe20000400000 */
[--C-:B------:R-:W-:Y:S01]  /*5ca0*/  HADD2.F32 R93, -RZ, R94.reuse.H0_H0 ;  /* 0x2000005eff5d7230 */ /* 0x100fe20000004100 */
[----:B------:R-:W-:Y:S01]  /*5cb0*/  F2FP.SATFINITE.E4M3.F32.PACK_AB_MERGE_C R156, R5, R4, R156 ;  /* 0x00000004059c723e */ /* 0x000fe2000480709c */
[----:B------:R-:W-:Y:S02]  /*5cc0*/  HADD2.F32 R94, -RZ, R94.H1_H1 ;  /* 0x3000005eff5e7230 */ /* 0x000fe40000004100 */
[C---:B------:R-:W-:Y:S01]  /*5cd0*/  FFMA R10, R81.reuse, R87, R10 ;  /* 0x00000057510a7223 */ /* 0x040fe2000000000a */
[--C-:B------:R-:W-:Y:S02]  /*5ce0*/  HADD2.F32 R121, -RZ, R122.reuse.H0_H0 ;  /* 0x2000007aff797230 */ /* 0x100fe40000004100 */
[C---:B------:R-:W-:Y:S01]  /*5cf0*/  FMUL R11, R78.reuse, R11 ;  /* 0x0000000b4e0b7220 */ /* 0x040fe20000400000 */
[----:B------:R-:W-:Y:S01]  /*5d00*/  F2FP.F16.E4M3.UNPACK_B R126, R91 ;  /* 0x0000005bff7e723e */ /* 0x000fe200020006ff */
[----:B------:R-:W-:Y:S01]  /*5d10*/  HADD2.F32 R122, -RZ, R122.H1_H1 ;  /* 0x3000007aff7a7230 */ /* 0x000fe20000004100 */
[----:B------:R-:W-:Y:S01]  /*5d20*/  F2FP.F16.E4M3.UNPACK_B R103, R95.H1 ;  /* 0x0000005fff67723e */ /* 0x000fe200030006ff */
[C---:B------:R-:W-:Y:S01]  /*5d30*/  FFMA R11, R81.reuse, R88, R11 ;  /* 0x00000058510b7223 */ /* 0x040fe2000000000b */
[----:B------:R-:W-:Y:S01]  /*5d40*/  F2FP.F16.E4M3.UNPACK_B R128, R91.H1 ;  /* 0x0000005bff80723e */ /* 0x000fe200030006ff */
[----:B------:R-:W-:Y:S02]  /*5d50*/  HADD2.F32 R91, -RZ, R92.H0_H0 ;  /* 0x2000005cff5b7230 */ /* 0x000fe40000004100 */
[C---:B------:R-:W-:Y:S01]  /*5d60*/  FFMA R12, R81.reuse, R89, R12 ;  /* 0x00000059510c7223 */ /* 0x040fe2000000000c */
[----:B------:R-:W-:Y:S01]  /*5d70*/  FFMA R13, R81, R90, R13 ;  /* 0x0000005a510d7223 */ /* 0x000fe2000000000d */
[----:B------:R-:W-:Y:S01]  /*5d80*/  F2FP.SATFINITE.E4M3.F32.PACK_AB_MERGE_C R157, R11, R10, RZ ;  /* 0x0000000a0b9d723e */ /* 0x000fe200048070ff */
[--C-:B------:R-:W-:Y:S01]  /*5d90*/  HADD2.F32 R125, -RZ, R126.reuse.H0_H0 ;  /* 0x2000007eff7d7230 */ /* 0x100fe20000004100 */
[----:B------:R-:W-:Y:S01]  /*5da0*/  F2FP.F16.E4M3.UNPACK_B R101, R96 ;  /* 0x00000060ff65723e */ /* 0x000fe200020006ff */
[----:B------:R-:W-:Y:S01]  /*5db0*/  HADD2.F32 R126, -RZ, R126.H1_H1 ;  /* 0x3000007eff7e7230 */ /* 0x000fe20000004100 */
[----:B------:R-:W-:Y:S01]  /*5dc0*/  F2FP.SATFINITE.E4M3.F32.PACK_AB_MERGE_C R157, R9, R8, R157 ;  /* 0x00000008099d723e */ /* 0x000fe2000480709d */
[----:B------:R-:W-:Y:S02]  /*5dd0*/  HADD2.F32 R83, -RZ, R142.H0_H0 ;  /* 0x2000008eff537230 */ /* 0x000fe40000004100 */
[C---:B------:R-:W-:Y:S01]  /*5de0*/  FMUL R14, R78.reuse, R14 ;  /* 0x0000000e4e0e7220 */ /* 0x040fe20000400000 */
[----:B------:R-:W-:Y:S02]  /*5df0*/  HADD2.F32 R92, -RZ, R92.H1_H1 ;  /* 0x3000005cff5c7230 */ /* 0x000fe40000004100 */
[C---:B------:R-:W-:Y:S01]  /*5e00*/  FMUL R15, R78.reuse, R15 ;  /* 0x0000000f4e0f7220 */ /* 0x040fe20000400000 */
[----:B------:R-:W-:Y:S01]  /*5e10*/  F2FP.F16.E4M3.UNPACK_B R100, R96.H1 ;  /* 0x00000060ff64723e */ /* 0x000fe200030006ff */
[--C-:B------:R-:W-:Y:S02]  /*5e20*/  HADD2.F32 R95, -RZ, R103.reuse.H0_H0 ;  /* 0x20000067ff5f7230 */ /* 0x100fe40000004100 */
[C---:B------:R-:W-:Y:S01]  /*5e30*/  FFMA R14, R81.reuse, R91, R14 ;  /* 0x0000005b510e7223 */ /* 0x040fe2000000000e */
[C---:B------:R-:W-:Y:S01]  /*5e40*/  FFMA R15, R81.reuse, R92, R15 ;  /* 0x0000005c510f7223 */ /* 0x040fe2000000000f */
[C---:B------:R-:W-:Y:S01]  /*5e50*/  FFMA R16, R81.reuse, R93, R16 ;  /* 0x0000005d51107223 */ /* 0x040fe20000000010 */
[----:B------:R-:W-:Y:S01]  /*5e60*/  FFMA R17, R81, R94, R17 ;  /* 0x0000005e51117223 */ /* 0x000fe20000000011 */
[-C--:B------:R-:W-:Y:S01]  /*5e70*/  F2FP.F16.E4M3.UNPACK_B R102, R97.reuse ;  /* 0x00000061ff66723e */ /* 0x080fe200020006ff */
[----:B------:R-:W-:Y:S01]  /*5e80*/  HADD2.F32 R96, -RZ, R103.H1_H1 ;  /* 0x30000067ff607230 */ /* 0x000fe20000004100 */
[----:B------:R-:W-:Y:S01]  /*5e90*/  F2FP.SATFINITE.E4M3.F32.PACK_AB_MERGE_C R158, R15, R14, RZ ;  /* 0x0000000e0f9e723e */ /* 0x000fe200048070ff */
[C---:B------:R-:W-:Y:S01]  /*5ea0*/  FMUL R18, R78.reuse, R18 ;  /* 0x000000124e127220 */ /* 0x040fe20000400000 */
[----:B------:R-:W-:Y:S01]  /*5eb0*/  F2FP.F16.E4M3.UNPACK_B R104, R97.H1 ;  /* 0x00000061ff68723e */ /* 0x000fe200030006ff */
[--C-:B------:R-:W-:Y:S01]  /*5ec0*/  HADD2.F32 R97, -RZ, R101.reuse.H0_H0 ;  /* 0x20000065ff617230 */ /* 0x100fe20000004100 */
[----:B------:R-:W-:Y:S01]  /*5ed0*/  F2FP.SATFINITE.E4M3.F32.PACK_AB_MERGE_C R158, R13, R12, R158 ;  /* 0x0000000c0d9e723e */ /* 0x000fe2000480709e */
[C---:B------:R-:W-:Y:S01]  /*5ee0*/  FFMA R18, R81.reuse, R95, R18 ;  /* 0x0000005f51127223 */ /* 0x040fe20000000012 */
[----:B------:R-:W-:Y:S01]  /*5ef0*/  F2FP.F16.E4M3.UNPACK_B R110, R99 ;  /* 0x00000063ff6e723e */ /* 0x000fe200020006ff */
[C---:B------:R-:W-:Y:S01]  /*5f00*/  FMUL R19, R78.reuse, R19 ;  /* 0x000000134e137220 */ /* 0x040fe20000400000 */
[----:B------:R-:W-:Y:S01]  /*5f10*/  F2FP.F16.E4M3.UNPACK_B R112, R99.H1 ;  /* 0x00000063ff70723e */ /* 0x000fe200030006ff */
[----:B------:R-:W-:Y:S01]  /*5f20*/  HADD2.F32 R99, -RZ, R101.H1_H1 ;  /* 0x30000065ff637230 */ /* 0x000fe20000004100 */
[-C--:B------:R-:W-:Y:S01]  /*5f30*/  F2FP.F16.E4M3.UNPACK_B R106, R98.reuse ;  /* 0x00000062ff6a723e */ /* 0x080fe200020006ff */
[----:B------:R-:W-:Y:S01]  /*5f40*/  HADD2.F32 R101, -RZ, R102.H0_H0 ;  /* 0x20000066ff657230 */ /* 0x000fe20000004100 */
[----:B------:R-:W-:Y:S01]  /*5f50*/  F2FP.F16.E4M3.UNPACK_B R108, R98.H1 ;  /* 0x00000062ff6c723e */ /* 0x000fe200030006ff */
[----:B------:R-:W-:Y:S02]  /*5f60*/  HADD2.F32 R98, -RZ, R100.H0_H0 ;  /* 0x20000064ff627230 */ /* 0x000fe40000004100 */
[C---:B------:R-:W-:Y:S01]  /*5f70*/  FFMA R19, R81.reuse, R96, R19 ;  /* 0x0000006051137223 */ /* 0x040fe20000000013 */
[C---:B------:R-:W-:Y:S01]  /*5f80*/  FFMA R0, R81.reuse, R97, R0 ;  /* 0x0000006151007223 */ /* 0x040fe20000000000 */
[----:B------:R-:W-:Y:S01]  /*5f90*/  FFMA R2, R81, R99, R2 ;  /* 0x0000006351027223 */ /* 0x000fe20000000002 */
[----:B------:R-:W-:Y:S02]  /*5fa0*/  HADD2.F32 R102, -RZ, R102.H1_H1 ;  /* 0x30000066ff667230 */ /* 0x000fe40000004100 */
[C---:B------:R-:W-:Y:S01]  /*5fb0*/  FMUL R3, R78.reuse, R22 ;  /* 0x000000164e037220 */ /* 0x040fe20000400000 */
[----:B------:R-:W-:Y:S01]  /*5fc0*/  HADD2.F32 R100, -RZ, R100.H1_H1 ;  /* 0x30000064ff647230 */ /* 0x000fe20000004100 */
[----:B------:R-:W-:Y:S01]  /*5fd0*/  F2FP.SATFINITE.E4M3.F32.PACK_AB_MERGE_C R159, R19, R18, RZ ;  /* 0x00000012139f723e */ /* 0x000fe200048070ff */
[--C-:B------:R-:W-:Y:S02]  /*5fe0*/  HADD2.F32 R105, -RZ, R106.reuse.H0_H0 ;  /* 0x2000006aff697230 */ /* 0x100fe40000004100 */
[----:B------:R-:W-:Y:S01]  /*5ff0*/  FFMA R3, R81, R98, R3 ;  /* 0x0000006251037223 */ /* 0x000fe20000000003 */
[----:B------:R-:W-:Y:S01]  /*6000*/  HADD2.F32 R106, -RZ, R106.H1_H1 ;  /* 0x3000006aff6a7230 */ /* 0x000fe20000004100 */
[----:B------:R-:W-:Y:S01]  /*6010*/  F2FP.SATFINITE.E4M3.F32.PACK_AB_MERGE_C R159, R17, R16, R159 ;  /* 0x00000010119f723e */ /* 0x000fe2000480709f */
[----:B------:R-:W-:Y:S02]  /*6020*/  HADD2.F32 R109, -RZ, R110.H0_H0 ;  /* 0x2000006eff6d7230 */ /* 0x000fe40000004100 */
[C---:B------:R-:W-:Y:S01]  /*6030*/  FMUL R23, R78.reuse, R23 ;  /* 0x000000174e177220 */ /* 0x040fe20000400000 */
[--C-:B------:R-:W-:Y:S02]  /*6040*/  HADD2.F32 R103, -RZ, R104.reuse.H0_H0 ;  /* 0x20000068ff677230 */ /* 0x100fe40000004100 */
[C---:B------:R-:W-:Y:S01]  /*6050*/  FMUL R22, R78.reuse, R26 ;  /* 0x0000001a4e167220 */ /* 0x040fe20000400000 */
[----:B------:R-:W-:Y:S01]  /*6060*/  HADD2.F32 R104, -RZ, R104.H1_H1 ;  /* 0x30000068ff687230 */ /* 0x000fe20000004100 */
[----:B------:R1:W-:Y:S01]  /*6070*/  STS.128 [R168+UR43+0x2200], R156 ;  /* 0x0022009ca8007988 */ /* 0x0003e20008000c2b */
[C---:B------:R-:W-:Y:S01]  /*6080*/  FFMA R23, R81.reuse, R100, R23 ;  /* 0x0000006451177223 */ /* 0x040fe20000000017 */
[C---:B------:R-:W-:Y:S01]  /*6090*/  FFMA R20, R81.reuse, R101, R20 ;  /* 0x0000006551147223 */ /* 0x040fe20000000014 */
[C---:B------:R-:W-:Y:S01]  /*60a0*/  FFMA R21, R81.reuse, R102, R21 ;  /* 0x0000006651157223 */ /* 0x040fe20000000015 */
[----:B------:R-:W-:Y:S01]  /*60b0*/  FFMA R22, R81, R103, R22 ;  /* 0x0000006751167223 */ /* 0x000fe20000000016 */
[----:B------:R-:W-:Y:S01]  /*60c0*/  HADD2.F32 R110, -RZ, R110.H1_H1 ;  /* 0x3000006eff6e7230 */ /* 0x000fe20000004100 */
[----:B------:R-:W-:Y:S01]  /*60d0*/  F2FP.SATFINITE.E4M3.F32.PACK_AB_MERGE_C R161, R23, R3, RZ ;  /* 0x0000000317a1723e */ /* 0x000fe200048070ff */
[C---:B------:R-:W-:Y:S01]  /*60e0*/  FMUL R27, R78.reuse, R27 ;  /* 0x0000001b4e1b7220 */ /* 0x040fe20000400000 */
[--C-:B------:R-:W-:Y:S02]  /*60f0*/  HADD2.F32 R107, -RZ, R108.reuse.H0_H0 ;  /* 0x2000006cff6b7230 */ /* 0x100fe40000004100 */
[----:B------:R-:W-:Y:S01]  /*6100*/  FMUL R26, R78, R30 ;  /* 0x0000001e4e1a7220 */ /* 0x000fe20000400000 */
[----:B------:R-:W-:Y:S01]  /*6110*/  HADD2.F32 R108, -RZ, R108.H1_H1 ;  /* 0x3000006cff6c7230 */ /* 0x000fe20000004100 */
[----:B------:R-:W-:Y:S01]  /*6120*/  F2FP.SATFINITE.E4M3.F32.PACK_AB_MERGE_C R160, R2, R0, R161 ;  /* 0x0000000002a0723e */ /* 0x000fe200048070a1 */
[C---:B------:R-:W-:Y:S01]  /*6130*/  FFMA R27, R81.reuse, R104, R27 ;  /* 0x00000068511b7223 */ /* 0x040fe2000000001b */
[C---:B------:R-:W-:Y:S01]  /*6140*/  FFMA R24, R81.reuse, R105, R24 ;  /* 0x0000006951187223 */ /* 0x040fe20000000018 */
[C---:B------:R-:W-:Y:S01]  /*6150*/  FFMA R25, R81.reuse, R106, R25 ;  /* 0x0000006a51197223 */ /* 0x040fe20000000019 */
[----:B------:R-:W-:Y:S01]  /*6160*/  FFMA R26, R81, R107, R26 ;  /* 0x0000006b511a7223 */ /* 0x000fe2000000001a */
[C---:B------:R-:W-:Y:S01]  /*6170*/  FMUL R31, R78.reuse, R31 ;  /* 0x0000001f4e1f7220 */ /* 0x040fe20000400000 */
[--C-:B------:R-:W-:Y:S01]  /*6180*/  HADD2.F32 R111, -RZ, R112.reuse.H0_H0 ;  /* 0x20000070ff6f7230 */ /* 0x100fe20000004100 */
[----:B------:R-:W-:Y:S01]  /*6190*/  F2FP.SATFINITE.E4M3.F32.PACK_AB_MERGE_C R162, R27, R22, RZ ;  /* 0x000000161ba2723e */ /* 0x000fe200048070ff */
[----:B------:R-:W-:Y:S02]  /*61a0*/  HADD2.F32 R112, -RZ, R112.H1_H1 ;  /* 0x30000070ff707230 */ /* 0x000fe40000004100 */
[C---:B------:R-:W-:Y:S01]  /*61b0*/  FFMA R31, R81.reuse, R108, R31 ;  /* 0x0000006c511f7223 */ /* 0x040fe2000000001f */
[----:B------:R-:W-:Y:S01]  /*61c0*/  FFMA R28, R81, R109, R28 ;  /* 0x0000006d511c7223 */ /* 0x000fe2000000001c */
[----:B------:R-:W-:Y:S01]  /*61d0*/  F2FP.SATFINITE.E4M3.F32.PACK_AB_MERGE_C R161, R21, R20, R162 ;  /* 0x0000001415a1723e */ /* 0x000fe200048070a2 */
[----:B------:R-:W-:Y:S01]  /*61e0*/  FFMA R29, R81, R110, R29 ;  /* 0x0000006e511d7223 */ /* 0x000fe2000000001d */
[C---:B------:R-:W-:Y:S01]  /*61f0*/  FMUL R30, R78.reuse, R34 ;  /* 0x000000224e1e7220 */ /* 0x040fe20000400000 */
[----:B------:R-:W-:Y:S01]  /*6200*/  F2FP.SATFINITE.E4M3.F32.PACK_AB_MERGE_C R163, R31, R26, RZ ;  /* 0x0000001a1fa3723e */ /* 0x000fe200048070ff */
[C---:B------:R-:W-:Y:S01]  /*6210*/  FMUL R35, R78.reuse, R35 ;  /* 0x000000234e237220 */ /* 0x040fe20000400000 */
[--C-:B------:R-:W-:Y:S02]  /*6220*/  HADD2.F32 R115, -RZ, R116.reuse.H0_H0 ;  /* 0x20000074ff737230 */ /* 0x100fe40000004100 */
[----:B------:R-:W-:Y:S01]  /*6230*/  FFMA R30, R81, R111, R30 ;  /* 0x0000006f511e7223 */ /* 0x000fe2000000001e */
[----:B------:R-:W-:Y:S01]  /*6240*/  F2FP.SATFINITE.E4M3.F32.PACK_AB_MERGE_C R162, R25, R24, R163 ;  /* 0x0000001819a2723e */ /* 0x000fe200048070a3 */
[C---:B------:R-:W-:Y:S01]  /*6250*/  FFMA R35, R81.reuse, R112, R35 ;  /* 0x0000007051237223 */ /* 0x040fe20000000023 */
[C---:B------:R-:W-:Y:S01]  /*6260*/  FFMA R32, R81.reuse, R113, R32 ;  /* 0x0000007151207223 */ /* 0x040fe20000000020 */
[----:B------:R-:W-:Y:S01]  /*6270*/  FFMA R33, R81, R114, R33 ;  /* 0x0000007251217223 */ /* 0x000fe20000000021 */
[----:B------:R-:W-:Y:S02]  /*6280*/  HADD2.F32 R116, -RZ, R116.H1_H1 ;  /* 0x30000074ff747230 */ /* 0x000fe40000004100 */
        /* <DEDUP_REMOVED lines=9> */
[----:B------:R-:W-:Y:S01]  /*6320*/  HADD2.F32 R120, -RZ, R120.H1_H1 ;  /* 0x30000078ff787230 */ /* 0x000fe20000004100 */
[----:B------:R1:W-:Y:S01]  /*6330*/  STS.128 [R178+0x2010], R160 ;  /* 0x002010a0b2007388 */ /* 0x0003e20000000c00 */
[----:B------:R-:W-:Y:S01]  /*6340*/  F2FP.SATFINITE.E4M3.F32.PACK_AB_MERGE_C R184, R39, R34, RZ ;  /* 0x0000002227b8723e */ /* 0x000fe200048070ff */
[C---:B------:R-:W-:Y:S01]  /*6350*/  FMUL R38, R78.reuse, R42 ;  /* 0x0000002a4e267220 */ /* 0x040fe20000400000 */
[C---:B------:R-:W-:Y:S01]  /*6360*/  FMUL R43, R78.reuse, R43 ;  /* 0x0000002b4e2b7220 */ /* 0x040fe20000400000 */
[--C-:B------:R-:W-:Y:S01]  /*6370*/  HADD2.F32 R123, -RZ, R124.reuse.H0_H0 ;  /* 0x2000007cff7b7230 */ /* 0x100fe20000004100 */
[----:B------:R-:W-:Y:S01]  /*6380*/  F2FP.SATFINITE.E4M3.F32.PACK_AB_MERGE_C R184, R33, R32, R184 ;  /* 0x0000002021b8723e */ /* 0x000fe200048070b8 */
[C---:B------:R-:W-:Y:S01]  /*6390*/  FFMA R38, R81.reuse, R119, R38 ;  /* 0x0000007751267223 */ /* 0x040fe20000000026 */
        /* <DEDUP_REMOVED lines=12> */
[C---:B------:R-:W-:Y:S01]  /*6460*/  FFMA R45, R81.reuse, R126, R45 ;  /* 0x0000007e512d7223 */ /* 0x040fe2000000002d */
[----:B------:R-:W-:Y:S02]  /*6470*/  HADD2.F32 R128, -RZ, R128.H1_H1 ;  /* 0x30000080ff807230 */ /* 0x000fe40000004100 */
[C---:B------:R-:W-:Y:S01]  /*6480*/  FMUL R46, R78.reuse, R50 ;  /* 0x000000324e2e7220 */ /* 0x040fe20000400000 */
[C---:B------:R-:W-:Y:S01]  /*6490*/  FMUL R51, R78.reuse, R51 ;  /* 0x000000334e337220 */ /* 0x040fe20000400000 */
[--C-:B------:R-:W-:Y:S02]  /*64a0*/  HADD2.F32 R131, -RZ, R132.reuse.H0_H0 ;  /* 0x20000084ff837230 */ /* 0x100fe40000004100 */
[C---:B------:R-:W-:Y:S01]  /*64b0*/  FMUL R50, R78.reuse, R54 ;  /* 0x000000364e327220 */ /* 0x040fe20000400000 */
[C---:B------:R-:W-:Y:S01]  /*64c0*/  FFMA R46, R81.reuse, R127, R46 ;  /* 0x0000007f512e7223 */ /* 0x040fe2000000002e */
[----:B------:R-:W-:Y:S02]  /*64d0*/  HADD2.F32 R132, -RZ, R132.H1_H1 ;  /* 0x30000084ff847230 */ /* 0x000fe40000004100 */
[C---:B------:R-:W-:Y:S01]  /*64e0*/  FFMA R51, R81.reuse, R128, R51 ;  /* 0x0000008051337223 */ /* 0x040fe20000000033 */
[C---:B------:R-:W-:Y:S01]  /*64f0*/  FMUL R55, R78.reuse, R55 ;  /* 0x000000374e377220 */ /* 0x040fe20000400000 */
[C---:B------:R-:W-:Y:S01]  /*6500*/  FFMA R48, R81.reuse, R129, R48 ;  /* 0x0000008151307223 */ /* 0x040fe20000000030 */
[C---:B------:R-:W-:Y:S01]  /*6510*/  FFMA R49, R81.reuse, R130, R49 ;  /* 0x0000008251317223 */ /* 0x040fe20000000031 */
[--C-:B------:R-:W-:Y:S02]  /*6520*/  HADD2.F32 R135, -RZ, R136.reuse.H0_H0 ;  /* 0x20000088ff877230 */ /* 0x100fe40000004100 */
[C---:B------:R-:W-:Y:S01]  /*6530*/  FFMA R50, R81.reuse, R131, R50 ;  /* 0x0000008351327223 */ /* 0x040fe20000000032 */
[----:B------:R-:W-:Y:S02]  /*6540*/  HADD2.F32 R136, -RZ, R136.H1_H1 ;  /* 0x30000088ff887230 */ /* 0x000fe40000004100 */
[C---:B------:R-:W-:Y:S01]  /*6550*/  FMUL R54, R78.reuse, R58 ;  /* 0x0000003a4e367220 */ /* 0x040fe20000400000 */
        /* <DEDUP_REMOVED lines=16> */
[----:B------:R-:W-:Y:S01]  /*6660*/  FFMA R63, R81, R140, R63 ;  /* 0x0000008c513f7223 */ /* 0x000fe2000000003f */
[----:B------:R-:W-:Y:S01]  /*6670*/  FMUL R67, R78, R67 ;  /* 0x000000434e437220 */ /* 0x000fe20000400000 */
[----:B------:R-:W-:Y:S01]  /*6680*/  F2FP.SATFINITE.E4M3.F32.PACK_AB_MERGE_C R186, R47, R42, RZ ;  /* 0x0000002a2fba723e */ /* 0x000fe200048070ff */
[----:B------:R-:W-:Y:S01]  /*6690*/  FFMA R60, R81, R83, R60 ;  /* 0x00000053513c7223 */ /* 0x000fe2000000003c */
[----:B------:R-:W-:Y:S01]  /*66a0*/  F2FP.SATFINITE.E4M3.F32.PACK_AB_MERGE_C R187, R51, R46, RZ ;  /* 0x0000002e33bb723e */ /* 0x000fe200048070ff */
[C---:B------:R-:W-:Y:S01]  /*66b0*/  FFMA R61, R81.reuse, R80, R61 ;  /* 0x00000050513d7223 */ /* 0x040fe2000000003d */
[C---:B------:R-:W-:Y:S01]  /*66c0*/  FFMA R62, R81.reuse, R85, R62 ;  /* 0x00000055513e7223 */ /* 0x040fe2000000003e */
[----:B------:R-:W-:Y:S01]  /*66d0*/  FFMA R67, R81, R82, R67 ;  /* 0x0000005251437223 */ /* 0x000fe20000000043 */
[----:B------:R-:W-:Y:S02]  /*66e0*/  F2FP.SATFINITE.E4M3.F32.PACK_AB_MERGE_C R186, R41, R40, R186 ;  /* 0x0000002829ba723e */ /* 0x000fe400048070ba */
[----:B------:R-:W-:Y:S02]  /*66f0*/  F2FP.SATFINITE.E4M3.F32.PACK_AB_MERGE_C R187, R45, R44, R187 ;  /* 0x0000002c2dbb723e */ /* 0x000fe400048070bb */
[----:B------:R-:W-:Y:S02]  /*6700*/  F2FP.SATFINITE.E4M3.F32.PACK_AB_MERGE_C R188, R55, R50, RZ ;  /* 0x0000003237bc723e */ /* 0x000fe400048070ff */
[----:B------:R-:W-:Y:S01]  /*6710*/  F2FP.SATFINITE.E4M3.F32.PACK_AB_MERGE_C R189, R59, R54, RZ ;  /* 0x000000363bbd723e */ /* 0x000fe200048070ff */
[----:B------:R1:W-:Y:S01]  /*6720*/  STS.128 [R177+0x2020], R184 ;  /* 0x002020b8b1007388 */ /* 0x0003e20000000c00 */
[----:B------:R-:W-:Y:S02]  /*6730*/  F2FP.SATFINITE.E4M3.F32.PACK_AB_MERGE_C R190, R63, R58, RZ ;  /* 0x0000003a3fbe723e */ /* 0x000fe400048070ff */
[----:B------:R-:W-:Y:S02]  /*6740*/  F2FP.SATFINITE.E4M3.F32.PACK_AB_MERGE_C R182, R67, R62, RZ ;  /* 0x0000003e43b6723e */ /* 0x000fe400048070ff */
[----:B------:R-:W-:Y:S02]  /*6750*/  F2FP.SATFINITE.E4M3.F32.PACK_AB_MERGE_C R188, R49, R48, R188 ;  /* 0x0000003031bc723e */ /* 0x000fe400048070bc */
[----:B------:R-:W-:Y:S02]  /*6760*/  F2FP.SATFINITE.E4M3.F32.PACK_AB_MERGE_C R189, R53, R52, R189 ;  /* 0x0000003435bd723e */ /* 0x000fe400048070bd */
[----:B------:R-:W-:Y:S02]  /*6770*/  F2FP.SATFINITE.E4M3.F32.PACK_AB_MERGE_C R190, R57, R56, R190 ;  /* 0x0000003839be723e */ /* 0x000fe400048070be */
[----:B------:R-:W-:Y:S02]  /*6780*/  F2FP.SATFINITE.E4M3.F32.PACK_AB_MERGE_C R191, R61, R60, R182 ;  /* 0x0000003c3dbf723e */ /* 0x000fe400048070b6 */
[----:B------:R-:W-:Y:S03]  /*6790*/  IADD3 R76, PT, PT, R76, 0x1, RZ ;  /* 0x000000014c4c7810 */ /* 0x000fe60007ffe0ff */
[----:B------:R1:W-:Y:S01]  /*67a0*/  STS.128 [R176+0x2030], R188 ;  /* 0x002030bcb0007388 */ /* 0x0003e20000000c00 */
[----:B------:R-:W-:Y:S01]  /*67b0*/  @!PT LDS RZ, [RZ] ;  /* 0x00000000fffff984 */ /* 0x000fe20000000800 */
[----:B------:R-:W-:Y:S01]  /*67c0*/  @!PT LDS RZ, [RZ] ;  /* 0x00000000fffff984 */ /* 0x000fe20000000800 */
[----:B------:R-:W-:Y:S01]  /*67d0*/  @!PT LDS RZ, [RZ] ;  /* 0x00000000fffff984 */ /* 0x000fe20000000800 */
[----:B------:R-:W-:Y:S01]  /*67e0*/  @!PT LDS RZ, [RZ] ;  /* 0x00000000fffff984 */ /* 0x000fe20000000800 */
[----:B------:R3:W-:Y:S07]  /*67f0*/  MEMBAR.ALL.CTA ;  /* 0x0000000000007992 */ /* 0x0007ee0000008000 */
[----:B---3--:R-:W3:Y:S02]  /*6800*/  FENCE.VIEW.ASYNC.S ;  /* 0x00000000000073c6 */ /* 0x008ee40000000000 */
[----:B---3--:R-:W-:Y:S06]  /*6810*/  BAR.SYNC.DEFER_BLOCKING 0x1, 0x80 ;  /* 0x0042000000007b1d */ /* 0x008fec0000010000 */
[----:B------:R-:W-:Y:S05]  /*6820*/  @P0 BRA `(.L_x_96) ;  /* 0x0000000000340947 */ /* 0x000fea0003800000 */
[----:B------:R-:W-:Y:S01]  /*6830*/  UIADD3 UR12, UPT, UPT, UR43, 0x2200, URZ ;  /* 0x000022002b0c7890 */ /* 0x000fe2000fffe0ff */
[----:B------:R-:W-:Y:S01]  /*6840*/  R2UR UR9, R155 ;  /* 0x000000009b0972ca */ /* 0x000fe200000e0000 */
[----:B------:R-:W-:Y:S01]  /*6850*/  UIADD3 UR10, UP0, UPT, UR46, 0x680, URZ ;  /* 0x000006802e0a7890 */ /* 0x000fe2000ff1e0ff */
[----:B------:R-:W-:Y:S01]  /*6860*/  R2UR UR8, R165 ;  /* 0x00000000a50872ca */ /* 0x000fe200000e0000 */
[----:B------:R-:W-:Y:S02]  /*6870*/  UMOV UR7, UR36 ;  /* 0x0000002400077c82 */ /* 0x000fe40008000000 */
[----:B------:R-:W-:Y:S01]  /*6880*/  IMAD.U32 R179, RZ, RZ, UR12 ;  /* 0x0000000cffb37e24 */ /* 0x000fe2000f8e00ff */
[----:B------:R-:W-:Y:S04]  /*6890*/  UIADD3.X UR11, UPT, UPT, URZ, UR47, URZ, UP0, !UPT ;  /* 0x0000002fff0b7290 */ /* 0x000fe800087fe4ff */
[----:B------:R-:W-:Y:S03]  /*68a0*/  R2UR UR4, R179 ;  /* 0x00000000b30472ca */ /* 0x000fe600000e0000 */
[----:B------:R-:W-:Y:S02]  /*68b0*/  USHF.L.U32 UR5, UR9, 0x6, URZ ;  /* 0x0000000609057899 */ /* 0x000fe400080006ff */
[----:B------:R-:W-:Y:S09]  /*68c0*/  USHF.L.U32 UR6, UR8, 0x7, URZ ;  /* 0x0000000708067899 */ /* 0x000ff200080006ff */
[----:B------:R3:W-:Y:S01]  /*68d0*/  UTMASTG.3D [UR4], [UR10] ;  /* 0x000000040a0073b5 */ /* 0x0007e20008010000 */
[----:B------:R0:W-:Y:S01]  /*68e0*/  UTMACMDFLUSH ;  /* 0x00000000000079b7 */ /* 0x0001e20000000000 */
[----:B---3--:R-:W-:Y:S04]  /*68f0*/  DEPBAR.LE SB0, 0x0 ;  /* 0x000080000000791a */ /* 0x008fe80000000000 */
.L_x_96:
[----:B------:R-:W-:Y:S05]  /*6900*/  BSYNC.RECONVERGENT B0 ;  /* 0x0000000000007941 */ /* 0x000fea0003800200 */
.L_x_95:
[----:B------:R-:W-:Y:S01]  /*6910*/  BAR.SYNC.DEFER_BLOCKING 0x1, 0x80 ;  /* 0x0042000000007b1d */ /* 0x000fe20000010000 */
[----:B------:R-:W-:Y:S01]  /*6920*/  ISETP.NE.AND P2, PT, R180, RZ, PT ;  /* 0x000000ffb400720c */ /* 0x000fe20003f45270 */
[----:B------:R-:W-:Y:S01]  /*6930*/  IMAD.IADD R155, R75, 0x1, R143 ;  /* 0x000000014b9b7824 */ /* 0x000fe200078e028f */
[----:B------:R-:W-:Y:S01]  /*6940*/  ISETP.NE.AND P0, PT, R181, 0x2, PT ;  /* 0x00000002b500780c */ /* 0x000fe20003f05270 */
[----:B------:R-:W-:Y:S01]  /*6950*/  IMAD.IADD R165, R77, 0x1, R154 ;  /* 0x000000014da57824 */ /* 0x000fe200078e029a */
[----:B------:R-:W-:Y:S02]  /*6960*/  ISETP.NE.AND P1, PT, R76, 0x4, PT ;  /* 0x000000044c00780c */ /* 0x000fe40003f25270 */
[----:B------:R-:W-:Y:S02]  /*6970*/  SEL R3, RZ, 0x1, P0 ;  /* 0x00000001ff037807 */ /* 0x000fe40000000000 */
[----:B------:R-:W-:Y:S02]  /*6980*/  SEL R0, RZ, 0x1, P1 ;  /* 0x00000001ff007807 */ /* 0x000fe40000800000 */
[----:B------:R-:W-:Y:S02]  /*6990*/  LOP3.LUT R174, R174, R3, RZ, 0x3c, !PT ;  /* 0x00000003aeae7212 */ /* 0x000fe400078e3cff */
[----:B------:R-:W-:Y:S02]  /*69a0*/  LOP3.LUT R175, R175, R0, RZ, 0x3c, !PT ;  /* 0x00000000afaf7212 */ /* 0x000fe400078e3cff */
[----:B------:R-:W-:Y:S02]  /*69b0*/  @P2 R2UR UR36, R171 ;  /* 0x00000000ab2422ca */ /* 0x000fe400000e0000 */
[----:B------:R-:W-:Y:S02]  /*69c0*/  SEL R181, R181, RZ, P0 ;  /* 0x000000ffb5b57207 */ /* 0x000fe40000000000 */
[----:B------:R-:W-:Y:S01]  /*69d0*/  SEL R76, R76, RZ, P1 ;  /* 0x000000ff4c4c7207 */ /* 0x000fe20000800000 */
[----:B------:R-:W-:Y:S10]  /*69e0*/  @P2 BRA `(.L_x_97) ;  /* 0xffffffdc00702947 */ /* 0x000ff4000383ffff */
[----:B------:R-:W-:Y:S05]  /*69f0*/  EXIT ;  /* 0x000000000000794d */ /* 0x000fea0003800000 */
.L_x_19:
[----:B--2---:R2:W1:Y:S02]  /*6a00*/  SYNCS.PHASECHK.TRANS64.TRYWAIT P0, [R3+URZ+0x100], R2 ;  /* 0x00010002030075a7 */ /* 0x00446400080011ff */
[----:B-1----:R-:W-:Y:S05]  /*6a10*/  @!P0 NANOSLEEP.SYNCS 0x989680 ;  /* 0x009896800000895d */ /* 0x002fea0003900000 */
[----:B------:R-:W1:Y:S02]  /*6a20*/  @!P0 SYNCS.PHASECHK.TRANS64 P0, [R3+URZ+0x100], R2 ;  /* 0x00010002030085a7 */ /* 0x000e6400080010ff */
[----:B-1----:R-:W-:Y:S05]  /*6a30*/  @!P0 BRA `(.L_x_19) ;  /* 0xfffffffc00f08947 */ /* 0x002fea000383ffff */
[----:B------:R-:W-:Y:S05]  /*6a40*/  BRA `(.L_x_98) ;  /* 0xffffffa800e47947 */ /* 0x000fea000383ffff */
.L_x_22:
[----:B-1----:R-:W-:-:S07]  /*6a50*/  MOV R2, UR33 ;  /* 0x0000002100027c02 */ /* 0x002fce0008000f00 */
.L_x_99:
[----:B-1----:R1:W2:Y:S02]  /*6a60*/  SYNCS.PHASECHK.TRANS64.TRYWAIT P0, [R2+URZ+0x38], R5 ;  /* 0x00003805020075a7 */ /* 0x0022a400080011ff */
[----:B--2---:R-:W-:Y:S05]  /*6a70*/  @!P0 NANOSLEEP.SYNCS 0x989680 ;  /* 0x009896800000895d */ /* 0x004fea0003900000 */
[----:B------:R-:W2:Y:S02]  /*6a80*/  @!P0 SYNCS.PHASECHK.TRANS64 P0, [R2+URZ+0x38], R5 ;  /* 0x00003805020085a7 */ /* 0x000ea400080010ff */
[----:B--2---:R-:W-:Y:S05]  /*6a90*/  @!P0 BRA `(.L_x_99) ;  /* 0xfffffffc00f08947 */ /* 0x004fea000383ffff */
[----:B------:R-:W-:Y:S05]  /*6aa0*/  BRA `(.L_x_21) ;  /* 0xffffffac00347947 */ /* 0x000fea000383ffff */
.L_x_28:
[----:B-1----:R-:W-:-:S07]  /*6ab0*/  MOV R2, UR17 ;  /* 0x0000001100027c02 */ /* 0x002fce0008000f00 */
.L_x_100:
[----:B-1----:R1:W2:Y:S02]  /*6ac0*/  SYNCS.PHASECHK.TRANS64.TRYWAIT P0, [R2+URZ+0x38], R5 ;  /* 0x00003805020075a7 */ /* 0x0022a400080011ff */
[----:B--2---:R-:W-:Y:S05]  /*6ad0*/  @!P0 NANOSLEEP.SYNCS 0x989680 ;  /* 0x009896800000895d */ /* 0x004fea0003900000 */
[----:B------:R-:W2:Y:S02]  /*6ae0*/  @!P0 SYNCS.PHASECHK.TRANS64 P0, [R2+URZ+0x38], R5 ;  /* 0x00003805020085a7 */ /* 0x000ea400080010ff */
[----:B--2---:R-:W-:Y:S05]  /*6af0*/  @!P0 BRA `(.L_x_100) ;  /* 0xfffffffc00f08947 */ /* 0x004fea000383ffff */
[----:B------:R-:W-:Y:S05]  /*6b00*/  BRA `(.L_x_27) ;  /* 0xffffffac00dc7947 */ /* 0x000fea000383ffff */
.L_x_32:
[----:B-1----:R1:W2:Y:S02]  /*6b10*/  SYNCS.PHASECHK.TRANS64.TRYWAIT P0, [R2+URZ+0x90], R3 ;  /* 0x00009003020075a7 */ /* 0x0022a400080011ff */
[----:B--2---:R-:W-:Y:S05]  /*6b20*/  @!P0 NANOSLEEP.SYNCS 0x989680 ;  /* 0x009896800000895d */ /* 0x004fea0003900000 */
[----:B------:R-:W2:Y:S02]  /*6b30*/  @!P0 SYNCS.PHASECHK.TRANS64 P0, [R2+URZ+0x90], R3 ;  /* 0x00009003020085a7 */ /* 0x000ea400080010ff */
[----:B--2---:R-:W-:Y:S05]  /*6b40*/  @!P0 BRA `(.L_x_32) ;  /* 0xfffffffc00f08947 */ /* 0x004fea000383ffff */
[----:B------:R-:W-:Y:S05]  /*6b50*/  BRA `(.L_x_101) ;  /* 0xffffffb0006c7947 */ /* 0x000fea000383ffff */
.L_x_36:
[----:B----4-:R-:W-:-:S07]  /*6b60*/  MOV R0, UR5 ;  /* 0x0000000500007c02 */ /* 0x010fce0008000f00 */
.L_x_102:
[----:B-1----:R1:W2:Y:S02]  /*6b70*/  SYNCS.PHASECHK.TRANS64.TRYWAIT P0, [R0+URZ], R3 ;  /* 0x00000003000075a7 */ /* 0x0022a400080011ff */
[----:B--2---:R-:W-:Y:S05]  /*6b80*/  @!P0 NANOSLEEP.SYNCS 0x989680 ;  /* 0x009896800000895d */ /* 0x004fea0003900000 */
[----:B------:R-:W2:Y:S02]  /*6b90*/  @!P0 SYNCS.PHASECHK.TRANS64 P0, [R0+URZ], R3 ;  /* 0x00000003000085a7 */ /* 0x000ea400080010ff */
[----:B--2---:R-:W-:Y:S05]  /*6ba0*/  @!P0 BRA `(.L_x_102) ;  /* 0xfffffffc00f08947 */ /* 0x004fea000383ffff */
[----:B------:R-:W-:Y:S05]  /*6bb0*/  BRA `(.L_x_103) ;  /* 0xffffffb400dc7947 */ /* 0x000fea000383ffff */
.L_x_37:
[----:B----4-:R-:W-:-:S07]  /*6bc0*/  MOV R0, UR5 ;  /* 0x0000000500007c02 */ /* 0x010fce0008000f00 */
.L_x_104:
[----:B-1----:R1:W2:Y:S02]  /*6bd0*/  SYNCS.PHASECHK.TRANS64.TRYWAIT P0, [R0+URZ], R3 ;  /* 0x00000003000075a7 */ /* 0x0022a400080011ff */
[----:B--2---:R-:W-:Y:S05]  /*6be0*/  @!P0 NANOSLEEP.SYNCS 0x989680 ;  /* 0x009896800000895d */ /* 0x004fea0003900000 */
[----:B------:R-:W2:Y:S02]  /*6bf0*/  @!P0 SYNCS.PHASECHK.TRANS64 P0, [R0+URZ], R3 ;  /* 0x00000003000085a7 */ /* 0x000ea400080010ff */
[----:B--2---:R-:W-:Y:S05]  /*6c00*/  @!P0 BRA `(.L_x_104) ;  /* 0xfffffffc00f08947 */ /* 0x004fea000383ffff */
[----:B------:R-:W-:Y:S05]  /*6c10*/  BRA `(.L_x_105) ;  /* 0xffffffb400e87947 */ /* 0x000fea000383ffff */
.L_x_38:
[----:B----4-:R-:W-:-:S07]  /*6c20*/  MOV R0, UR5 ;  /* 0x0000000500007c02 */ /* 0x010fce0008000f00 */
.L_x_106:
[----:B-1----:R1:W2:Y:S02]  /*6c30*/  SYNCS.PHASECHK.TRANS64.TRYWAIT P0, [R0+URZ], R3 ;  /* 0x00000003000075a7 */ /* 0x0022a400080011ff */
[----:B--2---:R-:W-:Y:S05]  /*6c40*/  @!P0 NANOSLEEP.SYNCS 0x989680 ;  /* 0x009896800000895d */ /* 0x004fea0003900000 */
[----:B------:R-:W2:Y:S02]  /*6c50*/  @!P0 SYNCS.PHASECHK.TRANS64 P0, [R0+URZ], R3 ;  /* 0x00000003000085a7 */ /* 0x000ea400080010ff */
[----:B--2---:R-:W-:Y:S05]  /*6c60*/  @!P0 BRA `(.L_x_106) ;  /* 0xfffffffc00f08947 */ /* 0x004fea000383ffff */
[----:B------:R-:W-:Y:S05]  /*6c70*/  BRA `(.L_x_107) ;  /* 0xffffffb400f47947 */ /* 0x000fea000383ffff */
.L_x_39:
[----:B----4-:R-:W-:-:S07]  /*6c80*/  MOV R0, UR5 ;  /* 0x0000000500007c02 */ /* 0x010fce0008000f00 */
.L_x_108:
[----:B-1----:R1:W2:Y:S02]  /*6c90*/  SYNCS.PHASECHK.TRANS64.TRYWAIT P0, [R0+URZ], R3 ;  /* 0x00000003000075a7 */ /* 0x0022a400080011ff */
[----:B--2---:R-:W-:Y:S05]  /*6ca0*/  @!P0 NANOSLEEP.SYNCS 0x989680 ;  /* 0x009896800000895d */ /* 0x004fea0003900000 */
[----:B------:R-:W2:Y:S02]  /*6cb0*/  @!P0 SYNCS.PHASECHK.TRANS64 P0, [R0+URZ], R3 ;  /* 0x00000003000085a7 */ /* 0x000ea400080010ff */
[----:B--2---:R-:W-:Y:S05]  /*6cc0*/  @!P0 BRA `(.L_x_108) ;  /* 0xfffffffc00f08947 */ /* 0x004fea000383ffff */
[----:B------:R-:W-:Y:S05]  /*6cd0*/  BRA `(.L_x_109) ;  /* 0xffffffb800007947 */ /* 0x000fea000383ffff */
.L_x_40:
[----:B----4-:R-:W-:-:S07]  /*6ce0*/  MOV R0, UR5 ;  /* 0x0000000500007c02 */ /* 0x010fce0008000f00 */
.L_x_110:
[----:B-1----:R1:W2:Y:S02]  /*6cf0*/  SYNCS.PHASECHK.TRANS64.TRYWAIT P0, [R0+URZ], R3 ;  /* 0x00000003000075a7 */ /* 0x0022a400080011ff */
[----:B--2---:R-:W-:Y:S05]  /*6d00*/  @!P0 NANOSLEEP.SYNCS 0x989680 ;  /* 0x009896800000895d */ /* 0x004fea0003900000 */
[----:B------:R-:W2:Y:S02]  /*6d10*/  @!P0 SYNCS.PHASECHK.TRANS64 P0, [R0+URZ], R3 ;  /* 0x00000003000085a7 */ /* 0x000ea400080010ff */
[----:B--2---:R-:W-:Y:S05]  /*6d20*/  @!P0 BRA `(.L_x_110) ;  /* 0xfffffffc00f08947 */ /* 0x004fea000383ffff */
[----:B------:R-:W-:Y:S05]  /*6d30*/  BRA `(.L_x_111) ;  /* 0xffffffb8000c7947 */ /* 0x000fea000383ffff */
.L_x_41:
[----:B----4-:R-:W-:-:S07]  /*6d40*/  MOV R0, UR5 ;  /* 0x0000000500007c02 */ /* 0x010fce0008000f00 */
.L_x_112:
[----:B-1----:R1:W2:Y:S02]  /*6d50*/  SYNCS.PHASECHK.TRANS64.TRYWAIT P0, [R0+URZ], R3 ;  /* 0x00000003000075a7 */ /* 0x0022a400080011ff */
[----:B--2---:R-:W-:Y:S05]  /*6d60*/  @!P0 NANOSLEEP.SYNCS 0x989680 ;  /* 0x009896800000895d */ /* 0x004fea0003900000 */
[----:B------:R-:W2:Y:S02]  /*6d70*/  @!P0 SYNCS.PHASECHK.TRANS64 P0, [R0+URZ], R3 ;  /* 0x00000003000085a7 */ /* 0x000ea400080010ff */
[----:B--2---:R-:W-:Y:S05]  /*6d80*/  @!P0 BRA `(.L_x_112) ;  /* 0xfffffffc00f08947 */ /* 0x004fea000383ffff */
[----:B------:R-:W-:Y:S05]  /*6d90*/  BRA `(.L_x_113) ;  /* 0xffffffb800187947 */ /* 0x000fea000383ffff */
.L_x_44:
[----:B-1----:R1:W2:Y:S02]  /*6da0*/  SYNCS.PHASECHK.TRANS64.TRYWAIT P0, [R0+URZ+0xf0], R5 ;  /* 0x0000f005000075a7 */ /* 0x0022a400080011ff */
[----:B--2---:R-:W-:Y:S05]  /*6db0*/  @!P0 NANOSLEEP.SYNCS 0x989680 ;  /* 0x009896800000895d */ /* 0x004fea0003900000 */
[----:B------:R-:W2:Y:S02]  /*6dc0*/  @!P0 SYNCS.PHASECHK.TRANS64 P0, [R0+URZ+0xf0], R5 ;  /* 0x0000f005000085a7 */ /* 0x000ea400080010ff */
[----:B--2---:R-:W-:Y:S05]  /*6dd0*/  @!P0 BRA `(.L_x_44) ;  /* 0xfffffffc00f08947 */ /* 0x004fea000383ffff */
[----:B------:R-:W-:Y:S05]  /*6de0*/  BRA `(.L_x_114) ;  /* 0xffffffb800747947 */ /* 0x000fea000383ffff */
.L_x_45:
[----:B------:R-:W-:-:S07]  /*6df0*/  MOV R0, UR5 ;  /* 0x0000000500007c02 */ /* 0x000fce0008000f00 */
.L_x_115:
[----:B-1----:R1:W2:Y:S02]  /*6e00*/  SYNCS.PHASECHK.TRANS64.TRYWAIT P0, [R0+URZ+0xa0], R5 ;  /* 0x0000a005000075a7 */ /* 0x0022a400080011ff */
[----:B--2---:R-:W-:Y:S05]  /*6e10*/  @!P0 NANOSLEEP.SYNCS 0x989680 ;  /* 0x009896800000895d */ /* 0x004fea0003900000 */
[----:B------:R-:W2:Y:S02]  /*6e20*/  @!P0 SYNCS.PHASECHK.TRANS64 P0, [R0+URZ+0xa0], R5 ;  /* 0x0000a005000085a7 */ /* 0x000ea400080010ff */
[----:B--2---:R-:W-:Y:S05]  /*6e30*/  @!P0 BRA `(.L_x_115) ;  /* 0xfffffffc00f08947 */ /* 0x004fea000383ffff */
[----:B------:R-:W-:Y:S05]  /*6e40*/  BRA `(.L_x_116) ;  /* 0xffffffb800847947 */ /* 0x000fea000383ffff */
.L_x_46:
[----:B-1----:R1:W2:Y:S02]  /*6e50*/  SYNCS.PHASECHK.TRANS64.TRYWAIT P1, [R0+URZ+0x90], R5 ;  /* 0x00009005000075a7 */ /* 0x0022a400080211ff */
[----:B--2---:R-:W-:Y:S05]  /*6e60*/  @!P1 NANOSLEEP.SYNCS 0x989680 ;  /* 0x009896800000995d */ /* 0x004fea0003900000 */
[----:B------:R-:W2:Y:S02]  /*6e70*/  @!P1 SYNCS.PHASECHK.TRANS64 P1, [R0+URZ+0x90], R5 ;  /* 0x00009005000095a7 */ /* 0x000ea400080210ff */
[----:B--2---:R-:W-:Y:S05]  /*6e80*/  @!P1 BRA `(.L_x_46) ;  /* 0xfffffffc00f09947 */ /* 0x004fea000383ffff */
[----:B------:R-:W-:Y:S05]  /*6e90*/  BRA `(.L_x_117) ;  /* 0xffffffb800b47947 */ /* 0x000fea000383ffff */
.L_x_49:
[----:B------:R-:W-:-:S07]  /*6ea0*/  MOV R0, UR5 ;  /* 0x0000000500007c02 */ /* 0x000fce0008000f00 */
.L_x_118:
[----:B-1----:R1:W2:Y:S02]  /*6eb0*/  SYNCS.PHASECHK.TRANS64.TRYWAIT P0, [R0+URZ+0xa0], R3 ;  /* 0x0000a003000075a7 */ /* 0x0022a400080011ff */
[----:B--2---:R-:W-:Y:S05]  /*6ec0*/  @!P0 NANOSLEEP.SYNCS 0x989680 ;  /* 0x009896800000895d */ /* 0x004fea0003900000 */
[----:B------:R-:W2:Y:S02]  /*6ed0*/  @!P0 SYNCS.PHASECHK.TRANS64 P0, [R0+URZ+0xa0], R3 ;  /* 0x0000a003000085a7 */ /* 0x000ea400080010ff */
[----:B--2---:R-:W-:Y:S05]  /*6ee0*/  @!P0 BRA `(.L_x_118) ;  /* 0xfffffffc00f08947 */ /* 0x004fea000383ffff */
[----:B------:R-:W-:Y:S05]  /*6ef0*/  BRA `(.L_x_48) ;  /* 0xffffffbc00087947 */ /* 0x000fea000383ffff */
.L_x_56:
[----:B-1----:R1:W2:Y:S02]  /*6f00*/  SYNCS.PHASECHK.TRANS64.TRYWAIT P1, [R0+URZ+0x90], R5 ;  /* 0x00009005000075a7 */ /* 0x0022a400080211ff */
[----:B--2---:R-:W-:Y:S05]  /*6f10*/  @!P1 NANOSLEEP.SYNCS 0x989680 ;  /* 0x009896800000995d */ /* 0x004fea0003900000 */
[----:B------:R-:W2:Y:S02]  /*6f20*/  @!P1 SYNCS.PHASECHK.TRANS64 P1, [R0+URZ+0x90], R5 ;  /* 0x00009005000095a7 */ /* 0x000ea400080210ff */
[----:B--2---:R-:W-:Y:S05]  /*6f30*/  @!P1 BRA `(.L_x_56) ;  /* 0xfffffffc00f09947 */ /* 0x004fea000383ffff */
[----:B------:R-:W-:Y:S05]  /*6f40*/  BRA `(.L_x_119) ;  /* 0xffffffc000607947 */ /* 0x000fea000383ffff */
.L_x_57:
[----:B------:R-:W-:-:S07]  /*6f50*/  MOV R3, UR9 ;  /* 0x0000000900037c02 */ /* 0x000fce0008000f00 */
.L_x_120:
[----:B-1----:R1:W2:Y:S02]  /*6f60*/  SYNCS.PHASECHK.TRANS64.TRYWAIT P0, [R3+URZ+0xd0], R0 ;  /* 0x0000d000030075a7 */ /* 0x0022a400080011ff */
[----:B--2---:R-:W-:Y:S05]  /*6f70*/  @!P0 NANOSLEEP.SYNCS 0x989680 ;  /* 0x009896800000895d */ /* 0x004fea0003900000 */
[----:B------:R-:W2:Y:S02]  /*6f80*/  @!P0 SYNCS.PHASECHK.TRANS64 P0, [R3+URZ+0xd0], R0 ;  /* 0x0000d000030085a7 */ /* 0x000ea400080010ff */
[----:B--2---:R-:W-:Y:S05]  /*6f90*/  @!P0 BRA `(.L_x_120) ;  /* 0xfffffffc00f08947 */ /* 0x004fea000383ffff */
[----:B------:R-:W-:Y:S05]  /*6fa0*/  BRA `(.L_x_121) ;  /* 0xffffffc000947947 */ /* 0x000fea000383ffff */
.L_x_60:
[----:B------:R-:W-:Y:S07]  /*6fb0*/  MOV R0, UR7 ;  /* 0x0000000700007c02 */ /* 0x000fee0008000f00 */
.L_x_122:
[----:B-1----:R1:W2:Y:S02]  /*6fc0*/  SYNCS.PHASECHK.TRANS64.TRYWAIT P0, [R0+URZ], R3 ;  /* 0x00000003000075a7 */ /* 0x0022a400080011ff */
[----:B--2---:R-:W-:Y:S05]  /*6fd0*/  @!P0 NANOSLEEP.SYNCS 0x989680 ;  /* 0x009896800000895d */ /* 0x004fea0003900000 */
[----:B------:R-:W2:Y:S02]  /*6fe0*/  @!P0 SYNCS.PHASECHK.TRANS64 P0, [R0+URZ], R3 ;  /* 0x00000003000085a7 */ /* 0x000ea400080010ff */
[----:B--2---:R-:W-:Y:S05]  /*6ff0*/  @!P0 BRA `(.L_x_122) ;  /* 0xfffffffc00f08947 */ /* 0x004fea000383ffff */
[----:B------:R-:W-:Y:S05]  /*7000*/  BRA `(.L_x_59) ;  /* 0xffffffc000b47947 */ /* 0x000fea000383ffff */
.L_x_63:
[----:B------:R-:W-:-:S07]  /*7010*/  MOV R0, UR5 ;  /* 0x0000000500007c02 */ /* 0x000fce0008000f00 */
.L_x_123:
[----:B--2---:R2:W3:Y:S02]  /*7020*/  SYNCS.PHASECHK.TRANS64.TRYWAIT P0, [R0+URZ], R3 ;  /* 0x00000003000075a7 */ /* 0x0044e400080011ff */
[----:B---3--:R-:W-:Y:S05]  /*7030*/  @!P0 NANOSLEEP.SYNCS 0x989680 ;  /* 0x009896800000895d */ /* 0x008fea0003900000 */
[----:B------:R-:W3:Y:S02]  /*7040*/  @!P0 SYNCS.PHASECHK.TRANS64 P0, [R0+URZ], R3 ;  /* 0x00000003000085a7 */ /* 0x000ee400080010ff */
[----:B---3--:R-:W-:Y:S05]  /*7050*/  @!P0 BRA `(.L_x_123) ;  /* 0xfffffffc00f08947 */ /* 0x008fea000383ffff */
[----:B------:R-:W-:Y:S05]  /*7060*/  BRA `(.L_x_124) ;  /* 0xffffffc400547947 */ /* 0x000fea000383ffff */
.L_x_64:
[----:B------:R-:W-:-:S07]  /*7070*/  MOV R0, UR5 ;  /* 0x0000000500007c02 */ /* 0x000fce0008000f00 */
.L_x_125:
[----:B--2---:R2:W3:Y:S02]  /*7080*/  SYNCS.PHASECHK.TRANS64.TRYWAIT P0, [R0+URZ], R3 ;  /* 0x00000003000075a7 */ /* 0x0044e400080011ff */
[----:B---3--:R-:W-:Y:S05]  /*7090*/  @!P0 NANOSLEEP.SYNCS 0x989680 ;  /* 0x009896800000895d */ /* 0x008fea0003900000 */
[----:B------:R-:W3:Y:S02]  /*70a0*/  @!P0 SYNCS.PHASECHK.TRANS64 P0, [R0+URZ], R3 ;  /* 0x00000003000085a7 */ /* 0x000ee400080010ff */
[----:B---3--:R-:W-:Y:S05]  /*70b0*/  @!P0 BRA `(.L_x_125) ;  /* 0xfffffffc00f08947 */ /* 0x008fea000383ffff */
[----:B------:R-:W-:Y:S05]  /*70c0*/  BRA `(.L_x_126) ;  /* 0xffffffc400607947 */ /* 0x000fea000383ffff */
.L_x_65:
[----:B------:R-:W-:-:S07]  /*70d0*/  MOV R0, UR5 ;  /* 0x0000000500007c02 */ /* 0x000fce0008000f00 */
.L_x_127:
[----:B--2---:R2:W3:Y:S02]  /*70e0*/  SYNCS.PHASECHK.TRANS64.TRYWAIT P0, [R0+URZ], R3 ;  /* 0x00000003000075a7 */ /* 0x0044e400080011ff */
[----:B---3--:R-:W-:Y:S05]  /*70f0*/  @!P0 NANOSLEEP.SYNCS 0x989680 ;  /* 0x009896800000895d */ /* 0x008fea0003900000 */
[----:B------:R-:W3:Y:S02]  /*7100*/  @!P0 SYNCS.PHASECHK.TRANS64 P0, [R0+URZ], R3 ;  /* 0x00000003000085a7 */ /* 0x000ee400080010ff */
[----:B---3--:R-:W-:Y:S05]  /*7110*/  @!P0 BRA `(.L_x_127) ;  /* 0xfffffffc00f08947 */ /* 0x008fea000383ffff */
[----:B------:R-:W-:Y:S05]  /*7120*/  BRA `(.L_x_128) ;  /* 0xffffffc4006c7947 */ /* 0x000fea000383ffff */
.L_x_66:
[----:B------:R-:W-:-:S07]  /*7130*/  MOV R0, UR7 ;  /* 0x0000000700007c02 */ /* 0x000fce0008000f00 */
.L_x_129:
[----:B--2---:R2:W3:Y:S02]  /*7140*/  SYNCS.PHASECHK.TRANS64.TRYWAIT P0, [R0+URZ], R3 ;  /* 0x00000003000075a7 */ /* 0x0044e400080011ff */
[----:B---3--:R-:W-:Y:S05]  /*7150*/  @!P0 NANOSLEEP.SYNCS 0x989680 ;  /* 0x009896800000895d */ /* 0x008fea0003900000 */
[----:B------:R-:W3:Y:S02]  /*7160*/  @!P0 SYNCS.PHASECHK.TRANS64 P0, [R0+URZ], R3 ;  /* 0x00000003000085a7 */ /* 0x000ee400080010ff */
[----:B---3--:R-:W-:Y:S05]  /*7170*/  @!P0 BRA `(.L_x_129) ;  /* 0xfffffffc00f08947 */ /* 0x008fea000383ffff */
[----:B------:R-:W-:Y:S05]  /*7180*/  BRA `(.L_x_130) ;  /* 0xffffffc400787947 */ /* 0x000fea000383ffff */
.L_x_71:
[----:B---3--:R3:W1:Y:S02]  /*7190*/  SYNCS.PHASECHK.TRANS64.TRYWAIT P0, [R0+URZ+0x90], R3 ;  /* 0x00009003000075a7 */ /* 0x00866400080011ff */
[----:B-1----:R-:W-:Y:S05]  /*71a0*/  @!P0 NANOSLEEP.SYNCS 0x989680 ;  /* 0x009896800000895d */ /* 0x002fea0003900000 */
[----:B------:R-:W1:Y:S02]  /*71b0*/  @!P0 SYNCS.PHASECHK.TRANS64 P0, [R0+URZ+0x90], R3 ;  /* 0x00009003000085a7 */ /* 0x000e6400080010ff */
[----:B-1----:R-:W-:Y:S05]  /*71c0*/  @!P0 BRA `(.L_x_71) ;  /* 0xfffffffc00f08947 */ /* 0x002fea000383ffff */
[----:B------:R-:W-:Y:S05]  /*71d0*/  BRA `(.L_x_131) ;  /* 0xffffffc800747947 */ /* 0x000fea000383ffff */
.L_x_74:
[----:B------:R-:W-:Y:S07]  /*71e0*/  MOV R0, UR6 ;  /* 0x0000000600007c02 */ /* 0x000fee0008000f00 */
.L_x_132:
[----:B-1----:R1:W3:Y:S02]  /*71f0*/  SYNCS.PHASECHK.TRANS64.TRYWAIT P0, [R0+URZ+0x88], R3 ;  /* 0x00008803000075a7 */ /* 0x0022e400080011ff */
[----:B---3--:R-:W-:Y:S05]  /*7200*/  @!P0 NANOSLEEP.SYNCS 0x989680 ;  /* 0x009896800000895d */ /* 0x008fea0003900000 */
[----:B------:R-:W3:Y:S02]  /*7210*/  @!P0 SYNCS.PHASECHK.TRANS64 P0, [R0+URZ+0x88], R3 ;  /* 0x00008803000085a7 */ /* 0x000ee400080010ff */
[----:B---3--:R-:W-:Y:S05]  /*7220*/  @!P0 BRA `(.L_x_132) ;  /* 0xfffffffc00f08947 */ /* 0x008fea000383ffff */
[----:B------:R-:W-:Y:S05]  /*7230*/  BRA `(.L_x_73) ;  /* 0xffffffcc00607947 */ /* 0x000fea000383ffff */
.L_x_77:
[----:B------:R-:W-:Y:S07]  /*7240*/  MOV R3, UR6 ;  /* 0x0000000600037c02 */ /* 0x000fee0008000f00 */
.L_x_133:
[----:B-1----:R1:W2:Y:S02]  /*7250*/  SYNCS.PHASECHK.TRANS64.TRYWAIT P2, [R3+URZ+0x78], R26 ;  /* 0x0000781a030075a7 */ /* 0x0022a400080411ff */
[----:B--2---:R-:W-:Y:S05]  /*7260*/  @!P2 NANOSLEEP.SYNCS 0x989680 ;  /* 0x009896800000a95d */ /* 0x004fea0003900000 */
[----:B------:R-:W2:Y:S02]  /*7270*/  @!P2 SYNCS.PHASECHK.TRANS64 P2, [R3+URZ+0x78], R26 ;  /* 0x0000781a0300a5a7 */ /* 0x000ea400080410ff */
[----:B--2---:R-:W-:Y:S05]  /*7280*/  @!P2 BRA `(.L_x_133) ;  /* 0xfffffffc00f0a947 */ /* 0x004fea000383ffff */
[----:B------:R-:W-:Y:S05]  /*7290*/  BRA `(.L_x_134) ;  /* 0xffffffcc00f47947 */ /* 0x000fea000383ffff */
.L_x_80:
[----:B--2---:R2:W4:Y:S02]  /*72a0*/  SYNCS.PHASECHK.TRANS64.TRYWAIT P0, [R0+URZ+0x90], R3 ;  /* 0x00009003000075a7 */ /* 0x00452400080011ff */
[----:B----4-:R-:W-:Y:S05]  /*72b0*/  @!P0 NANOSLEEP.SYNCS 0x989680 ;  /* 0x009896800000895d */ /* 0x010fea0003900000 */
[----:B------:R-:W4:Y:S02]  /*72c0*/  @!P0 SYNCS.PHASECHK.TRANS64 P0, [R0+URZ+0x90], R3 ;  /* 0x00009003000085a7 */ /* 0x000f2400080010ff */
[----:B----4-:R-:W-:Y:S05]  /*72d0*/  @!P0 BRA `(.L_x_80) ;  /* 0xfffffffc00f08947 */ /* 0x010fea000383ffff */
[----:B------:R-:W-:Y:S05]  /*72e0*/  BRA `(.L_x_135) ;  /* 0xffffffd400447947 */ /* 0x000fea000383ffff */
.L_x_91:
[----:B-1----:R-:W-:Y:S04]  /*72f0*/  MOV R0, UR43 ;  /* 0x0000002b00007c02 */ /* 0x002fe80008000f00 */
[----:B------:R1:W2:Y:S03]  /*7300*/  SYNCS.PHASECHK.TRANS64.TRYWAIT P1, [R0+URZ+0x70], R3 ;  /* 0x00007003000075a7 */ /* 0x0002a600080211ff */
[----:B--2---:R-:W-:Y:S05]  /*7310*/  @!P1 NANOSLEEP.SYNCS 0x989680 ;  /* 0x009896800000995d */ /* 0x004fea0003900000 */
[----:B------:R-:W2:Y:S02]  /*7320*/  @!P1 SYNCS.PHASECHK.TRANS64 P1, [R0+URZ+0x70], R3 ;  /* 0x00007003000095a7 */ /* 0x000ea400080210ff */
[----:B--2---:R-:W-:Y:S05]  /*7330*/  @!P1 BRA `(.L_x_91) ;  /* 0xfffffffc00ec9947 */ /* 0x004fea000383ffff */
[----:B------:R-:W-:Y:S05]  /*7340*/  BRA `(.L_x_90) ;  /* 0xffffffe000407947 */ /* 0x000fea000383ffff */
.L_x_93:
[----:B------:R1:W1:Y:S02]  /*7350*/  SYNCS.PHASECHK.TRANS64.TRYWAIT P1, [R156+URZ+0xb0], R5 ;  /* 0x0000b0059c0075a7 */ /* 0x00026400080211ff */
[----:B-1----:R-:W-:Y:S05]  /*7360*/  @!P1 NANOSLEEP.SYNCS 0x989680 ;  /* 0x009896800000995d */ /* 0x002fea0003900000 */
[----:B------:R-:W1:Y:S02]  /*7370*/  @!P1 SYNCS.PHASECHK.TRANS64 P1, [R156+URZ+0xb0], R5 ;  /* 0x0000b0059c0095a7 */ /* 0x000e6400080210ff */
[----:B-1----:R-:W-:Y:S05]  /*7380*/  @!P1 BRA `(.L_x_93) ;  /* 0xfffffffc00f09947 */ /* 0x002fea000383ffff */
[----:B------:R-:W-:Y:S05]  /*7390*/  BRA `(.L_x_92) ;  /* 0xffffffe000847947 */ /* 0x000fea000383ffff */
        .weak           $__internal_0_$__cuda_sm10x_tcgen05_guardrail_trap_col_being_dealloced_not_returned_by_alloc
        .type           $__internal_0_$__cuda_sm10x_tcgen05_guardrail_trap_col_being_dealloced_not_returned_by_alloc,@function
        .size           $__internal_0_$__cuda_sm10x_tcgen05_guardrail_trap_col_being_dealloced_not_returned_by_alloc,($__internal_1_$__cuda_sm10x_tcgen05_guardrail_trap_phase_invalid_during_alloc - $__internal_0_$__cuda_sm10x_tcgen05_guardrail_trap_col_being_dealloced_not_returned_by_alloc)
$__internal_0_$__cuda_sm10x_tcgen05_guardrail_trap_col_being_dealloced_not_returned_by_alloc:
[----:B------:R-:W-:Y:S05]  /*73a0*/  BPT.TRAP 0x1 ;  /* 0x000000040000795c */ /* 0x000fea0000300000 */
[----:B------:R-:W-:-:S04]  /*73b0*/  HFMA2 R3, -RZ, RZ, 0, 0 ;  /* 0x00000000ff037431 */ /* 0x000fc800000001ff */
[----:B------:R-:W-:Y:S05]  /*73c0*/  RET.REL.NODEC R2 `(_ZN7cutlass13device_kernelINS_4gemm6kernel13GemmUniversalIN4cute5tupleIJiiiiEEENS1_10collective13CollectiveMmaINS1_35MainloopSm100TmaUmmaWarpSpecializedILi7ELi2ELi4ENS5_IJNS4_1CILi1EEESB_SB_EEEEENS5_IJNSA_ILi128EEENSA_ILi64EEENSA_ILi32EEEEEENS_12float_e4m3_tENS5_IJlSB_lEEESI_SJ_NS4_8TiledMMAINS4_8MMA_AtomIJNS4_10MMA_TraitsINS4_19SM100_MMA_F8F6F4_SSEJSI_SI_fSE_SF_NS4_17integral_constantINS4_4UMMA5MajorELSQ_0EEESR_NSO_INSP_7ScaleInELSS_0EEEST_EEEEEENS4_6LayoutISC_NS5_IJNSA_ILi0EEESX_SX_EEEEENS5_IJNS4_10UnderscoreES10_S10_EEEEENS4_13SM90_TMA_LOADENS4_14ComposedLayoutINS4_7SwizzleILi1ELi4ELi3EEENS4_18smem_ptr_flag_bitsILi8EEENSW_INS5_IJNSA_ILi8EEESG_EEENS5_IJSG_SB_EEEEEEEvNS4_8identityES13_S1D_vS1E_EENS_8epilogue10collective18CollectiveEpilogueINS1G_23Sm100TmaWarpSpecializedILi1ELi1ELi64ELb0ELb0EEEJSH_NS5_IJNSW_ISE_SB_EENSW_ISF_SB_EEEEESI_SJ_SI_SJ_NS1G_6fusion15FusionCallbacksIS1K_NS1O_17LinearCombinationISI_fSI_fLNS_15FloatRoundStyleE2EEESH_S1N_JEEENS4_5SM1004TMEM4LOAD26SM100_TMEM_LOAD_32dp32b64xES13_NS14_INS15_ILi2ELi4ELi3EEES18_NSW_INS5_IJS19_SF_EEENS5_IJSF_SB_EEEEEEENS4_39AutoVectorizingCopyWithAssumedAlignmentILi128EEENS4_14SM90_TMA_STOREES22_S24_S24_EEEvvEEEEvNT_6ParamsE) ;  /* 0xffffff8c020c7950 */ /* 0x000fea0003c3ffff */
        .weak           $__internal_1_$__cuda_sm10x_tcgen05_guardrail_trap_phase_invalid_during_alloc
        .type           $__internal_1_$__cuda_sm10x_tcgen05_guardrail_trap_phase_invalid_during_alloc,@function
        .size           $__internal_1_$__cuda_sm10x_tcgen05_guardrail_trap_phase_invalid_during_alloc,($__internal_2_$__cuda_sm10x_tcgen05_guardrail_trap_unallocated_columns_being_dealloced - $__internal_1_$__cuda_sm10x_tcgen05_guardrail_trap_phase_invalid_during_alloc)
$__internal_1_$__cuda_sm10x_tcgen05_guardrail_trap_phase_invalid_during_alloc:
[----:B------:R-:W-:Y:S05]  /*73d0*/  BPT.TRAP 0x1 ;  /* 0x000000040000795c */ /* 0x000fea0000300000 */
[----:B------:R-:W-:-:S04]  /*73e0*/  MOV R3, 0x0 ;  /* 0x0000000000037802 */ /* 0x000fc80000000f00 */
[----:B------:R-:W-:Y:S05]  /*73f0*/  RET.REL.NODEC R2 `(_ZN7cutlass13device_kernelINS_4gemm6kernel13GemmUniversalIN4cute5tupleIJiiiiEEENS1_10collective13CollectiveMmaINS1_35MainloopSm100TmaUmmaWarpSpecializedILi7ELi2ELi4ENS5_IJNS4_1CILi1EEESB_SB_EEEEENS5_IJNSA_ILi128EEENSA_ILi64EEENSA_ILi32EEEEEENS_12float_e4m3_tENS5_IJlSB_lEEESI_SJ_NS4_8TiledMMAINS4_8MMA_AtomIJNS4_10MMA_TraitsINS4_19SM100_MMA_F8F6F4_SSEJSI_SI_fSE_SF_NS4_17integral_constantINS4_4UMMA5MajorELSQ_0EEESR_NSO_INSP_7ScaleInELSS_0EEEST_EEEEEENS4_6LayoutISC_NS5_IJNSA_ILi0EEESX_SX_EEEEENS5_IJNS4_10UnderscoreES10_S10_EEEEENS4_13SM90_TMA_LOADENS4_14ComposedLayoutINS4_7SwizzleILi1ELi4ELi3EEENS4_18smem_ptr_flag_bitsILi8EEENSW_INS5_IJNSA_ILi8EEESG_EEENS5_IJSG_SB_EEEEEEEvNS4_8identityES13_S1D_vS1E_EENS_8epilogue10collective18CollectiveEpilogueINS1G_23Sm100TmaWarpSpecializedILi1ELi1ELi64ELb0ELb0EEEJSH_NS5_IJNSW_ISE_SB_EENSW_ISF_SB_EEEEESI_SJ_SI_SJ_NS1G_6fusion15FusionCallbacksIS1K_NS1O_17LinearCombinationISI_fSI_fLNS_15FloatRoundStyleE2EEESH_S1N_JEEENS4_5SM1004TMEM4LOAD26SM100_TMEM_LOAD_32dp32b64xES13_NS14_INS15_ILi2ELi4ELi3EEES18_NSW_INS5_IJS19_SF_EEENS5_IJSF_SB_EEEEEEENS4_39AutoVectorizingCopyWithAssumedAlignmentILi128EEENS4_14SM90_TMA_STOREES22_S24_S24_EEEvvEEEEvNT_6ParamsE) ;  /* 0xffffff8c02007950 */ /* 0x000fea0003c3ffff */
        .weak           $__internal_2_$__cuda_sm10x_tcgen05_guardrail_trap_unallocated_columns_being_dealloced
        .type           $__internal_2_$__cuda_sm10x_tcgen05_guardrail_trap_unallocated_columns_being_dealloced,@function
        .size           $__internal_2_$__cuda_sm10x_tcgen05_guardrail_trap_unallocated_columns_being_dealloced,(.L_x_137 - $__internal_2_$__cuda_sm10x_tcgen05_guardrail_trap_unallocated_columns_being_dealloced)
$__internal_2_$__cuda_sm10x_tcgen05_guardrail_trap_unallocated_columns_being_dealloced:
[----:B------:R-:W-:Y:S05]  /*7400*/  BPT.TRAP 0x1 ;  /* 0x000000040000795c */ /* 0x000fea0000300000 */
[----:B------:R-:W-:-:S04]  /*7410*/  HFMA2 R3, -RZ, RZ, 0, 0 ;  /* 0x00000000ff037431 */ /* 0x000fc800000001ff */
[----:B------:R-:W-:Y:S05]  /*7420*/  RET.REL.NODEC R2 `(_ZN7cutlass13device_kernelINS_4gemm6kernel13GemmUniversalIN4cute5tupleIJiiiiEEENS1_10collective13CollectiveMmaINS1_35MainloopSm100TmaUmmaWarpSpecializedILi7ELi2ELi4ENS5_IJNS4_1CILi1EEESB_SB_EEEEENS5_IJNSA_ILi128EEENSA_ILi64EEENSA_ILi32EEEEEENS_12float_e4m3_tENS5_IJlSB_lEEESI_SJ_NS4_8TiledMMAINS4_8MMA_AtomIJNS4_10MMA_TraitsINS4_19SM100_MMA_F8F6F4_SSEJSI_SI_fSE_SF_NS4_17integral_constantINS4_4UMMA5MajorELSQ_0EEESR_NSO_INSP_7ScaleInELSS_0EEEST_EEEEEENS4_6LayoutISC_NS5_IJNSA_ILi0EEESX_SX_EEEEENS5_IJNS4_10UnderscoreES10_S10_EEEEENS4_13SM90_TMA_LOADENS4_14ComposedLayoutINS4_7SwizzleILi1ELi4ELi3EEENS4_18smem_ptr_flag_bitsILi8EEENSW_INS5_IJNSA_ILi8EEESG_EEENS5_IJSG_SB_EEEEEEEvNS4_8identityES13_S1D_vS1E_EENS_8epilogue10collective18CollectiveEpilogueINS1G_23Sm100TmaWarpSpecializedILi1ELi1ELi64ELb0ELb0EEEJSH_NS5_IJNSW_ISE_SB_EENSW_ISF_SB_EEEEESI_SJ_SI_SJ_NS1G_6fusion15FusionCallbacksIS1K_NS1O_17LinearCombinationISI_fSI_fLNS_15FloatRoundStyleE2EEESH_S1N_JEEENS4_5SM1004TMEM4LOAD26SM100_TMEM_LOAD_32dp32b64xES13_NS14_INS15_ILi2ELi4ELi3EEES18_NSW_INS5_IJS19_SF_EEENS5_IJSF_SB_EEEEEEENS4_39AutoVectorizingCopyWithAssumedAlignmentILi128EEENS4_14SM90_TMA_STOREES22_S24_S24_EEEvvEEEEvNT_6ParamsE) ;  /* 0xffffff8802f47950 */ /* 0x000fea0003c3ffff */
.L_x_136:
[----:B------:R-:W-:-:S00]  /*7430*/  BRA `(.L_x_136) ;  /* 0xfffffffc00fc7947 */ /* 0x000fc0000383ffff */
[----:B------:R-:W-:-:S00]  /*7440*/  NOP ;  /* 0x0000000000007918 */ /* 0x000fc00000000000 */
        /* <DEDUP_REMOVED lines=11> */
.L_x_137:


//--------------------- .nv.global.init           --------------------------
	.section	.nv.global.init,"aw",@progbits
.nv.global.init:
	.type		$str$27,@object
	.size		$str$27,($str$28 - $str$27)
$str$27:
        /*0000*/ 	.byte	0x28, 0x61, 0x64, 0x64, 0x72, 0x65, 0x73, 0x73, 0x20, 0x26, 0x20, 0x6d, 0x61, 0x73, 0x6b, 0x29
        /*0010*/ 	.byte	0x20, 0x3d, 0x3d, 0x20, 0x30, 0x00
	.type		$str$28,@object
	.size		$str$28,($str$26 - $str$28)
$str$28:
        /*0016*/ 	.byte	0x2f, 0x74, 0x6d, 0x70, 0x2f, 0x63, 0x75, 0x74, 0x6c, 0x61, 0x73, 0x73, 0x5f, 0x73, 0x77, 0x65
        /*0026*/ 	.byte	0x65, 0x70, 0x5f, 0x73, 0x72, 0x63, 0x2f, 0x69, 0x6e, 0x63, 0x6c, 0x75, 0x64, 0x65, 0x2f, 0x63
        /*0036*/ 	.byte	0x75, 0x74, 0x65, 0x2f, 0x70, 0x6f, 0x69, 0x6e, 0x74, 0x65, 0x72, 0x5f, 0x66, 0x6c, 0x61, 0x67
        /*0046*/ 	.byte	0x67, 0x65, 0x64, 0x2e, 0x68, 0x70, 0x70, 0x00
	.type		$str$26,@object
	.size		$str$26,($str$25 - $str$26)
$str$26:
        /*004e*/ 	.byte	0x2f, 0x74, 0x6d, 0x70, 0x2f, 0x63, 0x75, 0x74, 0x6c, 0x61, 0x73, 0x73, 0x5f, 0x73, 0x77, 0x65
        /*005e*/ 	.byte	0x65, 0x70, 0x5f, 0x73, 0x72, 0x63, 0x2f, 0x69, 0x6e, 0x63, 0x6c, 0x75, 0x64, 0x65, 0x2f, 0x63
        /*006e*/ 	.byte	0x75, 0x74, 0x65, 0x2f, 0x61, 0x74, 0x6f, 0x6d, 0x2f, 0x63, 0x6f, 0x70, 0x79, 0x5f, 0x74, 0x72
        /*007e*/ 	.byte	0x61, 0x69, 0x74, 0x73, 0x5f, 0x73, 0x6d, 0x31, 0x30, 0x30, 0x2e, 0x68, 0x70, 0x70, 0x00
	.type		$str$25,@object
	.size		$str$25,(__unnamed_1 - $str$25)
$str$25:
        /*008d*/ 	.byte	0x28, 0x28, 0x75, 0x69, 0x6e, 0x74, 0x33, 0x32, 0x5f, 0x74, 0x28, 0x74, 0x68, 0x72, 0x65, 0x61
        /*009d*/ 	.byte	0x64, 0x49, 0x64, 0x78, 0x2e, 0x78, 0x29, 0x20, 0x2f, 0x20, 0x33, 0x32, 0x29, 0x20, 0x25, 0x20
        /*00ad*/ 	.byte	0x34, 0x29, 0x20, 0x3d, 0x3d, 0x20, 0x28, 0x28, 0x28, 0x74, 0x6d, 0x65, 0x6d, 0x5f, 0x61, 0x64
        /*00bd*/ 	.byte	0x64, 0x72, 0x20, 0x3e, 0x3e, 0x20, 0x31, 0x36, 0x29, 0x20, 0x2f, 0x20, 0x33, 0x32, 0x29, 0x20
        /*00cd*/ 	.byte	0x25, 0x20, 0x34, 0x29, 0x00
	.type		__unnamed_1,@object
	.size		__unnamed_1,(__unnamed_2 - __unnamed_1)
__unnamed_1:
        /*00d2*/ 	.byte	0x61, 0x75, 0x74, 0x6f, 0x20, 0x63, 0x75, 0x74, 0x65, 0x3a, 0x3a, 0x61, 0x73, 0x5f, 0x70, 0x6f
        /* <DEDUP_REMOVED lines=24> */
        /*0262*/ 	.byte	0x43, 0x3c, 0x38, 0x31, 0x39, 0x32, 0x3e, 0x3e, 0x3e, 0x3e, 0x5d, 0x00
	.type		__unnamed_2,@object
	.size		__unnamed_2,(.L_2 - __unnamed_2)
__unnamed_2:
        /* <DEDUP_REMOVED lines=42> */
        /*050e*/ 	.byte	0x3e, 0x3e, 0x3e, 0x3e, 0x5d, 0x00
.L_2:


//--------------------- .nv.shared._ZN7cutlass13device_kernelINS_4gemm6kernel13GemmUniversalIN4cute5tupleIJiiiiEEENS1_10collective13CollectiveMmaINS1_35MainloopSm100TmaUmmaWarpSpecializedILi7ELi2ELi4ENS5_IJNS4_1CILi1EEESB_SB_EEEEENS5_IJNSA_ILi128EEENSA_ILi64EEENSA_ILi32EEEEEENS_12float_e4m3_tENS5_IJlSB_lEEESI_SJ_NS4_8TiledMMAINS4_8MMA_AtomIJNS4_10MMA_TraitsINS4_19SM100_MMA_F8F6F4_SSEJSI_SI_fSE_SF_NS4_17integral_constantINS4_4UMMA5MajorELSQ_0EEESR_NSO_INSP_7ScaleInELSS_0EEEST_EEEEEENS4_6LayoutISC_NS5_IJNSA_ILi0EEESX_SX_EEEEENS5_IJNS4_10UnderscoreES10_S10_EEEEENS4_13SM90_TMA_LOADENS4_14ComposedLayoutINS4_7SwizzleILi1ELi4ELi3EEENS4_18smem_ptr_flag_bitsILi8EEENSW_INS5_IJNSA_ILi8EEESG_EEENS5_IJSG_SB_EEEEEEEvNS4_8identityES13_S1D_vS1E_EENS_8epilogue10collective18CollectiveEpilogueINS1G_23Sm100TmaWarpSpecializedILi1ELi1ELi64ELb0ELb0EEEJSH_NS5_IJNSW_ISE_SB_EENSW_ISF_SB_EEEEESI_SJ_SI_SJ_NS1G_6fusion15FusionCallbacksIS1K_NS1O_17LinearCombinationISI_fSI_fLNS_15FloatRoundStyleE2EEESH_S1N_JEEENS4_5SM1004TMEM4LOAD26SM100_TMEM_LOAD_32dp32b64xES13_NS14_INS15_ILi2ELi4ELi3EEES18_NSW_INS5_IJS19_SF_EEENS5_IJSF_SB_EEEEEEENS4_39AutoVectorizingCopyWithAssumedAlignmentILi128EEENS4_14SM90_TMA_STOREES22_S24_S24_EEEvvEEEEvNT_6ParamsE --------------------------
	.section	.nv.shared._ZN7cutlass13device_kernelINS_4gemm6kernel13GemmUniversalIN4cute5tupleIJiiiiEEENS1_10collective13CollectiveMmaINS1_35MainloopSm100TmaUmmaWarpSpecializedILi7ELi2ELi4ENS5_IJNS4_1CILi1EEESB_SB_EEEEENS5_IJNSA_ILi128EEENSA_ILi64EEENSA_ILi32EEEEEENS_12float_e4m3_tENS5_IJlSB_lEEESI_SJ_NS4_8TiledMMAINS4_8MMA_AtomIJNS4_10MMA_TraitsINS4_19SM100_MMA_F8F6F4_SSEJSI_SI_fSE_SF_NS4_17integral_constantINS4_4UMMA5MajorELSQ_0EEESR_NSO_INSP_7ScaleInELSS_0EEEST_EEEEEENS4_6LayoutISC_NS5_IJNSA_ILi0EEESX_SX_EEEEENS5_IJNS4_10UnderscoreES10_S10_EEEEENS4_13SM90_TMA_LOADENS4_14ComposedLayoutINS4_7SwizzleILi1ELi4ELi3EEENS4_18smem_ptr_flag_bitsILi8EEENSW_INS5_IJNSA_ILi8EEESG_EEENS5_IJSG_SB_EEEEEEEvNS4_8identityES13_S1D_vS1E_EENS_8epilogue10collective18CollectiveEpilogueINS1G_23Sm100TmaWarpSpecializedILi1ELi1ELi64ELb0ELb0EEEJSH_NS5_IJNSW_ISE_SB_EENSW_ISF_SB_EEEEESI_SJ_SI_SJ_NS1G_6fusion15FusionCallbacksIS1K_NS1O_17LinearCombinationISI_fSI_fLNS_15FloatRoundStyleE2EEESH_S1N_JEEENS4_5SM1004TMEM4LOAD26SM100_TMEM_LOAD_32dp32b64xES13_NS14_INS15_ILi2ELi4ELi3EEES18_NSW_INS5_IJS19_SF_EEENS5_IJSF_SB_EEEEEEENS4_39AutoVectorizingCopyWithAssumedAlignmentILi128EEENS4_14SM90_TMA_STOREES22_S24_S24_EEEvvEEEEvNT_6ParamsE,"aw",@nobits
	.sectionflags	@""
	.align	16
	.zero		1024


//--------------------- .nv.shared.reserved.0     --------------------------
	.section	.nv.shared.reserved.0,"aw",@nobits
	.weak		__nv_reservedSMEM_offset_0_alias
	.size		__nv_reservedSMEM_offset_0_alias, 0, 64
	.other		__nv_reservedSMEM_offset_0_alias,@"STO_CUDA_RESERVED_SHARED STV_DEFAULT"
__nv_reservedSMEM_offset_0_alias:
	.zero		0
.nv.shared.reserved.0:
	.zero		64
	.weak		__nv_reservedSMEM_tcgen05_partition
	.type		__nv_reservedSMEM_tcgen05_partition,@object
	.size		__nv_reservedSMEM_tcgen05_partition,(.L_0 - __nv_reservedSMEM_tcgen05_partition)
__nv_reservedSMEM_tcgen05_partition:
	.zero		32
.L_0:


//--------------------- .nv.global                --------------------------
	.section	.nv.global,"aw",@nobits
.nv.global:
	.type		_ZN40_INTERNAL_0524433b_4_k_cu_7d176b34_312954cute1_E,@object
	.size		_ZN40_INTERNAL_0524433b_4_k_cu_7d176b34_312954cute1_E,(_ZN40_INTERNAL_0524433b_4_k_cu_7d176b34_312954cuda3std3__45__cpo6cbeginE - _ZN40_INTERNAL_0524433b_4_k_cu_7d176b34_312954cute1_E)
_ZN40_INTERNAL_0524433b_4_k_cu_7d176b34_312954cute1_E:
	.zero		1
	.type		_ZN40_INTERNAL_0524433b_4_k_cu_7d176b34_312954cuda3std3__45__cpo6cbeginE,@object
	.size		_ZN40_INTERNAL_0524433b_4_k_cu_7d176b34_312954cuda3std3__45__cpo6cbeginE,(_ZN40_INTERNAL_0524433b_4_k_cu_7d176b34_312954cuda3std3__48in_placeE - _ZN40_INTERNAL_0524433b_4_k_cu_7d176b34_312954cuda3std3__45__cpo6cbeginE)
_ZN40_INTERNAL_0524433b_4_k_cu_7d176b34_312954cuda3std3__45__cpo6cbeginE:
	.zero		1
	.type		_ZN40_INTERNAL_0524433b_4_k_cu_7d176b34_312954cuda3std3__48in_placeE,@object
	.size		_ZN40_INTERNAL_0524433b_4_k_cu_7d176b34_312954cuda3std3__48in_placeE,(_ZN40_INTERNAL_0524433b_4_k_cu_7d176b34_312954cuda3std6ranges3__45__cpo9iter_moveE - _ZN40_INTERNAL_0524433b_4_k_cu_7d176b34_312954cuda3std3__48in_placeE)
_ZN40_INTERNAL_0524433b_4_k_cu_7d176b34_312954cuda3std3__48in_placeE:
	.zero		1
	.type		_ZN40_INTERNAL_0524433b_4_k_cu_7d176b34_312954cuda3std6ranges3__45__cpo9iter_moveE,@object
	.size		_ZN40_INTERNAL_0524433b_4_k_cu_7d176b34_312954cuda3std6ranges3__45__cpo9iter_moveE,(_ZN40_INTERNAL_0524433b_4_k_cu_7d176b34_312954cuda3std3__45__cpo5beginE - _ZN40_INTERNAL_0524433b_4_k_cu_7d176b34_312954cuda3std6ranges3__45__cpo9iter_moveE)
_ZN40_INTERNAL_0524433b_4_k_cu_7d176b34_312954cuda3std6ranges3__45__cpo9iter_moveE:
	.zero		1
	.type		_ZN40_INTERNAL_0524433b_4_k_cu_7d176b34_312954cuda3std3__45__cpo5beginE,@object
	.size		_ZN40_INTERNAL_0524433b_4_k_cu_7d176b34_312954cuda3std3__45__cpo5beginE,(_ZN40_INTERNAL_0524433b_4_k_cu_7d176b34_312954cuda3std3__442_GLOBAL__N__0524433b_4_k_cu_7d176b34_312956ignoreE - _ZN40_INTERNAL_0524433b_4_k_cu_7d176b34_312954cuda3std3__45__cpo5beginE)
_ZN40_INTERNAL_0524433b_4_k_cu_7d176b34_312954cuda3std3__45__cpo5beginE:
	.zero		1
	.type		_ZN40_INTERNAL_0524433b_4_k_cu_7d176b34_312954cuda3std3__442_GLOBAL__N__0524433b_4_k_cu_7d176b34_312956ignoreE,@object
	.size		_ZN40_INTERNAL_0524433b_4_k_cu_7d176b34_312954cuda3std3__442_GLOBAL__N__0524433b_4_k_cu_7d176b34_312956ignoreE,(_ZN40_INTERNAL_0524433b_4_k_cu_7d176b34_312954cute7productE - _ZN40_INTERNAL_0524433b_4_k_cu_7d176b34_312954cuda3std3__442_GLOBAL__N__0524433b_4_k_cu_7d176b34_312956ignoreE)
_ZN40_INTERNAL_0524433b_4_k_cu_7d176b34_312954cuda3std3__442_GLOBAL__N__0524433b_4_k_cu_7d176b34_312956ignoreE:
	.zero		1
	.type		_ZN40_INTERNAL_0524433b_4_k_cu_7d176b34_312954cute7productE,@object
	.size		_ZN40_INTERNAL_0524433b_4_k_cu_7d176b34_312954cute7productE,(_ZN40_INTERNAL_0524433b_4_k_cu_7d176b34_312954cuda3std3__45__cpo3endE - _ZN40_INTERNAL_0524433b_4_k_cu_7d176b34_312954cute7productE)
_ZN40_INTERNAL_0524433b_4_k_cu_7d176b34_312954cute7productE:
	.zero		1
	.type		_ZN40_INTERNAL_0524433b_4_k_cu_7d176b34_312954cuda3std3__45__cpo3endE,@object
	.size		_ZN40_INTERNAL_0524433b_4_k_cu_7d176b34_312954cuda3std3__45__cpo3endE,(_ZN40_INTERNAL_0524433b_4_k_cu_7d176b34_312954cuda3std3__419piecewise_constructE - _ZN40_INTERNAL_0524433b_4_k_cu_7d176b34_312954cuda3std3__45__cpo3endE)
_ZN40_INTERNAL_0524433b_4_k_cu_7d176b34_312954cuda3std3__45__cpo3endE:
	.zero		1
	.type		_ZN40_INTERNAL_0524433b_4_k_cu_7d176b34_312954cuda3std3__419piecewise_constructE,@object
	.size		_ZN40_INTERNAL_0524433b_4_k_cu_7d176b34_312954cuda3std3__419piecewise_constructE,(_ZN40_INTERNAL_0524433b_4_k_cu_7d176b34_312954cuda3std3__45__cpo4cendE - _ZN40_INTERNAL_0524433b_4_k_cu_7d176b34_312954cuda3std3__419piecewise_constructE)
_ZN40_INTERNAL_0524433b_4_k_cu_7d176b34_312954cuda3std3__419piecewise_constructE:
	.zero		1
	.type		_ZN40_INTERNAL_0524433b_4_k_cu_7d176b34_312954cuda3std3__45__cpo4cendE,@object
	.size		_ZN40_INTERNAL_0524433b_4_k_cu_7d176b34_312954cuda3std3__45__cpo4cendE,(_ZN40_INTERNAL_0524433b_4_k_cu_7d176b34_312954cuda3std6ranges3__45__cpo4swapE - _ZN40_INTERNAL_0524433b_4_k_cu_7d176b34_312954cuda3std3__45__cpo4cendE)
_ZN40_INTERNAL_0524433b_4_k_cu_7d176b34_312954cuda3std3__45__cpo4cendE:
	.zero		1
	.type		_ZN40_INTERNAL_0524433b_4_k_cu_7d176b34_312954cuda3std6ranges3__45__cpo4swapE,@object
	.size		_ZN40_INTERNAL_0524433b_4_k_cu_7d176b34_312954cuda3std6ranges3__45__cpo4swapE,(.L_10 - _ZN40_INTERNAL_0524433b_4_k_cu_7d176b34_312954cuda3std6ranges3__45__cpo4swapE)
_ZN40_INTERNAL_0524433b_4_k_cu_7d176b34_312954cuda3std6ranges3__45__cpo4swapE:
	.zero		1
.L_10:


//--------------------- .nv.constant0._ZN7cutlass13device_kernelINS_4gemm6kernel13GemmUniversalIN4cute5tupleIJiiiiEEENS1_10collective13CollectiveMmaINS1_35MainloopSm100TmaUmmaWarpSpecializedILi7ELi2ELi4ENS5_IJNS4_1CILi1EEESB_SB_EEEEENS5_IJNSA_ILi128EEENSA_ILi64EEENSA_ILi32EEEEEENS_12float_e4m3_tENS5_IJlSB_lEEESI_SJ_NS4_8TiledMMAINS4_8MMA_AtomIJNS4_10MMA_TraitsINS4_19SM100_MMA_F8F6F4_SSEJSI_SI_fSE_SF_NS4_17integral_constantINS4_4UMMA5MajorELSQ_0EEESR_NSO_INSP_7ScaleInELSS_0EEEST_EEEEEENS4_6LayoutISC_NS5_IJNSA_ILi0EEESX_SX_EEEEENS5_IJNS4_10UnderscoreES10_S10_EEEEENS4_13SM90_TMA_LOADENS4_14ComposedLayoutINS4_7SwizzleILi1ELi4ELi3EEENS4_18smem_ptr_flag_bitsILi8EEENSW_INS5_IJNSA_ILi8EEESG_EEENS5_IJSG_SB_EEEEEEEvNS4_8identityES13_S1D_vS1E_EENS_8epilogue10collective18CollectiveEpilogueINS1G_23Sm100TmaWarpSpecializedILi1ELi1ELi64ELb0ELb0EEEJSH_NS5_IJNSW_ISE_SB_EENSW_ISF_SB_EEEEESI_SJ_SI_SJ_NS1G_6fusion15FusionCallbacksIS1K_NS1O_17LinearCombinationISI_fSI_fLNS_15FloatRoundStyleE2EEESH_S1N_JEEENS4_5SM1004TMEM4LOAD26SM100_TMEM_LOAD_32dp32b64xES13_NS14_INS15_ILi2ELi4ELi3EEES18_NSW_INS5_IJS19_SF_EEENS5_IJSF_SB_EEEEEEENS4_39AutoVectorizingCopyWithAssumedAlignmentILi128EEENS4_14SM90_TMA_STOREES22_S24_S24_EEEvvEEEEvNT_6ParamsE --------------------------
	.section	.nv.constant0._ZN7cutlass13device_kernelINS_4gemm6kernel13GemmUniversalIN4cute5tupleIJiiiiEEENS1_10collective13CollectiveMmaINS1_35MainloopSm100TmaUmmaWarpSpecializedILi7ELi2ELi4ENS5_IJNS4_1CILi1EEESB_SB_EEEEENS5_IJNSA_ILi128EEENSA_ILi64EEENSA_ILi32EEEEEENS_12float_e4m3_tENS5_IJlSB_lEEESI_SJ_NS4_8TiledMMAINS4_8MMA_AtomIJNS4_10MMA_TraitsINS4_19SM100_MMA_F8F6F4_SSEJSI_SI_fSE_SF_NS4_17integral_constantINS4_4UMMA5MajorELSQ_0EEESR_NSO_INSP_7ScaleInELSS_0EEEST_EEEEEENS4_6LayoutISC_NS5_IJNSA_ILi0EEESX_SX_EEEEENS5_IJNS4_10UnderscoreES10_S10_EEEEENS4_13SM90_TMA_LOADENS4_14ComposedLayoutINS4_7SwizzleILi1ELi4ELi3EEENS4_18smem_ptr_flag_bitsILi8EEENSW_INS5_IJNSA_ILi8EEESG_EEENS5_IJSG_SB_EEEEEEEvNS4_8identityES13_S1D_vS1E_EENS_8epilogue10collective18CollectiveEpilogueINS1G_23Sm100TmaWarpSpecializedILi1ELi1ELi64ELb0ELb0EEEJSH_NS5_IJNSW_ISE_SB_EENSW_ISF_SB_EEEEESI_SJ_SI_SJ_NS1G_6fusion15FusionCallbacksIS1K_NS1O_17LinearCombinationISI_fSI_fLNS_15FloatRoundStyleE2EEESH_S1N_JEEENS4_5SM1004TMEM4LOAD26SM100_TMEM_LOAD_32dp32b64xES13_NS14_INS15_ILi2ELi4ELi3EEES18_NSW_INS5_IJS19_SF_EEENS5_IJSF_SB_EEEEEEENS4_39AutoVectorizingCopyWithAssumedAlignmentILi128EEENS4_14SM90_TMA_STOREES22_S24_S24_EEEvvEEEEvNT_6ParamsE,"a",@progbits
	.sectionflags	@""
	.align	4
.nv.constant0._ZN7cutlass13device_kernelINS_4gemm6kernel13GemmUniversalIN4cute5tupleIJiiiiEEENS1_10collective13CollectiveMmaINS1_35MainloopSm100TmaUmmaWarpSpecializedILi7ELi2ELi4ENS5_IJNS4_1CILi1EEESB_SB_EEEEENS5_IJNSA_ILi128EEENSA_ILi64EEENSA_ILi32EEEEEENS_12float_e4m3_tENS5_IJlSB_lEEESI_SJ_NS4_8TiledMMAINS4_8MMA_AtomIJNS4_10MMA_TraitsINS4_19SM100_MMA_F8F6F4_SSEJSI_SI_fSE_SF_NS4_17integral_constantINS4_4UMMA5MajorELSQ_0EEESR_NSO_INSP_7ScaleInELSS_0EEEST_EEEEEENS4_6LayoutISC_NS5_IJNSA_ILi0EEESX_SX_EEEEENS5_IJNS4_10UnderscoreES10_S10_EEEEENS4_13SM90_TMA_LOADENS4_14ComposedLayoutINS4_7SwizzleILi1ELi4ELi3EEENS4_18smem_ptr_flag_bitsILi8EEENSW_INS5_IJNSA_ILi8EEESG_EEENS5_IJSG_SB_EEEEEEEvNS4_8identityES13_S1D_vS1E_EENS_8epilogue10collective18CollectiveEpilogueINS1G_23Sm100TmaWarpSpecializedILi1ELi1ELi64ELb0ELb0EEEJSH_NS5_IJNSW_ISE_SB_EENSW_ISF_SB_EEEEESI_SJ_SI_SJ_NS1G_6fusion15FusionCallbacksIS1K_NS1O_17LinearCombinationISI_fSI_fLNS_15FloatRoundStyleE2EEESH_S1N_JEEENS4_5SM1004TMEM4LOAD26SM100_TMEM_LOAD_32dp32b64xES13_NS14_INS15_ILi2ELi4ELi3EEES18_NSW_INS5_IJS19_SF_EEENS5_IJSF_SB_EEEEEEENS4_39AutoVectorizingCopyWithAssumedAlignmentILi128EEENS4_14SM90_TMA_STOREES22_S24_S24_EEEvvEEEEvNT_6ParamsE:
	.zero		2944


//--------------------- SYMBOLS --------------------------

	.type		.nv.reservedSmem.offset0,@object
	.size		.nv.reservedSmem.offset0,0x4
	.type		.nv.reservedSmem.cap,@object
	.size		.nv.reservedSmem.cap,0x4
	.type		__assertfail,@function
